	.target	sm_90a

	.elftype	@"ET_EXEC"


//--------------------- .note.nv.tkinfo           --------------------------
	.section	.note.nv.tkinfo,"",@"SHT_NOTE"
	.sectionflags	@"SHF_NOTE_NV_TKINFO"
	.tkinfo
        /*0018*/ 	.word	0x00000002
        /*0030*/ 	.string	""
        /*0030*/ 	.string	"ptxas"
        /*0030*/ 	.string	"Cuda compilation tools, release 13.0, V13.0.88"
        /*0030*/ 	.string	"Build cuda_13.0.r13.0/compiler.36424714_0"
        /*0030*/ 	.string	"-arch sm_90a -m 64 "



//--------------------- .note.nv.cuinfo           --------------------------
	.section	.note.nv.cuinfo,"",@"SHT_NOTE"
	.sectionflags	@"SHF_NOTE_NV_CUINFO"
        /*0018*/ 	.short	0x0002
        /*001a*/ 	.short	0x005a
        /*001c*/ 	.short	0x0082
	.zero		2


//--------------------- .nv.info                  --------------------------
	.section	.nv.info,"",@"SHT_CUDA_INFO"
	.align	4


	//----- nvinfo : EIATTR_REGCOUNT
	.align		4
        /*0000*/ 	.byte	0x04, 0x2f
        /*0002*/ 	.short	(.L_15 - .L_14)
	.align		4
.L_14:
        /*0004*/ 	.word	index@(_ZN7cutlass13device_kernelINS_4gemm6kernel13GemmUniversalIN4cute5tupleIJiiiiEEENS1_10collective13CollectiveMmaINS1_34MainloopSm90TmaGmmaWarpSpecializedILi7ENS5_IJNS4_1CILi1EEESB_SB_EEENS1_32KernelTmaWarpSpecializedPingpongEEENS5_IJNSA_ILi64EEESF_NSA_ILi128EEEEEENS_10bfloat16_tENS5_IJlSB_lEEESI_SJ_NS4_8TiledMMAINS4_8MMA_AtomIJNS4_4SM904GMMA27MMA_64x64x16_F32BF16BF16_SSILNSN_5MajorE0ELSP_0ELNSN_7ScaleInE1ELSQ_1EEEEEENS4_6LayoutISC_NS5_IJNSA_ILi0EEESU_SU_EEEEENS5_IJNS4_10UnderscoreESX_SX_EEEEENS4_13SM90_TMA_LOADENS4_14ComposedLayoutINS4_7SwizzleILi3ELi4ELi3EEENS4_18smem_ptr_flag_bitsILi16EEENST_INS5_IJNSA_ILi8EEESF_EEENS5_IJSF_SB_EEEEEEEvNS4_8identityES10_S1A_vS1B_EENS_8epilogue10collective6detail29Sm90TmaWarpSpecializedAdapterINS1E_15DefaultEpilogueISI_SJ_SJ_NS1D_6thread17LinearCombinationISI_Li1EffLNS1I_9ScaleType4KindE0ELNS_15FloatRoundStyleE2ESI_EENS1_15EpilogueDefaultEEEEEvvEEEEvNT_6ParamsE)
        /*0008*/ 	.word	0x000000a8


	//----- nvinfo : EIATTR_FRAME_SIZE
	.align		4
.L_15:
        /*000c*/ 	.byte	0x04, 0x11
        /*000e*/ 	.short	(.L_17 - .L_16)
	.align		4
.L_16:
        /*0010*/ 	.word	index@(_ZN7cutlass13device_kernelINS_4gemm6kernel13GemmUniversalIN4cute5tupleIJiiiiEEENS1_10collective13CollectiveMmaINS1_34MainloopSm90TmaGmmaWarpSpecializedILi7ENS5_IJNS4_1CILi1EEESB_SB_EEENS1_32KernelTmaWarpSpecializedPingpongEEENS5_IJNSA_ILi64EEESF_NSA_ILi128EEEEEENS_10bfloat16_tENS5_IJlSB_lEEESI_SJ_NS4_8TiledMMAINS4_8MMA_AtomIJNS4_4SM904GMMA27MMA_64x64x16_F32BF16BF16_SSILNSN_5MajorE0ELSP_0ELNSN_7ScaleInE1ELSQ_1EEEEEENS4_6LayoutISC_NS5_IJNSA_ILi0EEESU_SU_EEEEENS5_IJNS4_10UnderscoreESX_SX_EEEEENS4_13SM90_TMA_LOADENS4_14ComposedLayoutINS4_7SwizzleILi3ELi4ELi3EEENS4_18smem_ptr_flag_bitsILi16EEENST_INS5_IJNSA_ILi8EEESF_EEENS5_IJSF_SB_EEEEEEEvNS4_8identityES10_S1A_vS1B_EENS_8epilogue10collective6detail29Sm90TmaWarpSpecializedAdapterINS1E_15DefaultEpilogueISI_SJ_SJ_NS1D_6thread17LinearCombinationISI_Li1EffLNS1I_9ScaleType4KindE0ELNS_15FloatRoundStyleE2ESI_EENS1_15EpilogueDefaultEEEEEvvEEEEvNT_6ParamsE)
        /*0014*/ 	.word	0x00000008


	//----- nvinfo : EIATTR_MIN_STACK_SIZE
	.align		4
.L_17:
        /*0018*/ 	.byte	0x04, 0x12
        /*001a*/ 	.short	(.L_19 - .L_18)
	.align		4
.L_18:
        /*001c*/ 	.word	index@(_ZN7cutlass13device_kernelINS_4gemm6kernel13GemmUniversalIN4cute5tupleIJiiiiEEENS1_10collective13CollectiveMmaINS1_34MainloopSm90TmaGmmaWarpSpecializedILi7ENS5_IJNS4_1CILi1EEESB_SB_EEENS1_32KernelTmaWarpSpecializedPingpongEEENS5_IJNSA_ILi64EEESF_NSA_ILi128EEEEEENS_10bfloat16_tENS5_IJlSB_lEEESI_SJ_NS4_8TiledMMAINS4_8MMA_AtomIJNS4_4SM904GMMA27MMA_64x64x16_F32BF16BF16_SSILNSN_5MajorE0ELSP_0ELNSN_7ScaleInE1ELSQ_1EEEEEENS4_6LayoutISC_NS5_IJNSA_ILi0EEESU_SU_EEEEENS5_IJNS4_10UnderscoreESX_SX_EEEEENS4_13SM90_TMA_LOADENS4_14ComposedLayoutINS4_7SwizzleILi3ELi4ELi3EEENS4_18smem_ptr_flag_bitsILi16EEENST_INS5_IJNSA_ILi8EEESF_EEENS5_IJSF_SB_EEEEEEEvNS4_8identityES10_S1A_vS1B_EENS_8epilogue10collective6detail29Sm90TmaWarpSpecializedAdapterINS1E_15DefaultEpilogueISI_SJ_SJ_NS1D_6thread17LinearCombinationISI_Li1EffLNS1I_9ScaleType4KindE0ELNS_15FloatRoundStyleE2ESI_EENS1_15EpilogueDefaultEEEEEvvEEEEvNT_6ParamsE)
        /*0020*/ 	.word	0x00000008
.L_19:


//--------------------- .nv.compat                --------------------------
	.section	.nv.compat,"",@"SHT_CUDA_COMPAT_INFO"
	.align	4
        /*0000*/ 	.byte	0x02, 0x09, 0x01, 0x00, 0x02, 0x02, 0x04, 0x00, 0x02, 0x05, 0x05, 0x00, 0x03, 0x07, 0x01, 0x01
        /*0010*/ 	.byte	0x02, 0x03, 0x01, 0x00, 0x02, 0x06, 0x01, 0x00, 0x04, 0x0b, 0x08, 0x00, 0x00, 0x00, 0x00, 0x00
        /*0020*/ 	.byte	0x00, 0x00, 0x00, 0x00


//--------------------- .nv.info._ZN7cutlass13device_kernelINS_4gemm6kernel13GemmUniversalIN4cute5tupleIJiiiiEEENS1_10collective13CollectiveMmaINS1_34MainloopSm90TmaGmmaWarpSpecializedILi7ENS5_IJNS4_1CILi1EEESB_SB_EEENS1_32KernelTmaWarpSpecializedPingpongEEENS5_IJNSA_ILi64EEESF_NSA_ILi128EEEEEENS_10bfloat16_tENS5_IJlSB_lEEESI_SJ_NS4_8TiledMMAINS4_8MMA_AtomIJNS4_4SM904GMMA27MMA_64x64x16_F32BF16BF16_SSILNSN_5MajorE0ELSP_0ELNSN_7ScaleInE1ELSQ_1EEEEEENS4_6LayoutISC_NS5_IJNSA_ILi0EEESU_SU_EEEEENS5_IJNS4_10UnderscoreESX_SX_EEEEENS4_13SM90_TMA_LOADENS4_14ComposedLayoutINS4_7SwizzleILi3ELi4ELi3EEENS4_18smem_ptr_flag_bitsILi16EEENST_INS5_IJNSA_ILi8EEESF_EEENS5_IJSF_SB_EEEEEEEvNS4_8identityES10_S1A_vS1B_EENS_8epilogue10collective6detail29Sm90TmaWarpSpecializedAdapterINS1E_15DefaultEpilogueISI_SJ_SJ_NS1D_6thread17LinearCombinationISI_Li1EffLNS1I_9ScaleType4KindE0ELNS_15FloatRoundStyleE2ESI_EENS1_15EpilogueDefaultEEEEEvvEEEEvNT_6ParamsE --------------------------
	.section	.nv.info._ZN7cutlass13device_kernelINS_4gemm6kernel13GemmUniversalIN4cute5tupleIJiiiiEEENS1_10collective13CollectiveMmaINS1_34MainloopSm90TmaGmmaWarpSpecializedILi7ENS5_IJNS4_1CILi1EEESB_SB_EEENS1_32KernelTmaWarpSpecializedPingpongEEENS5_IJNSA_ILi64EEESF_NSA_ILi128EEEEEENS_10bfloat16_tENS5_IJlSB_lEEESI_SJ_NS4_8TiledMMAINS4_8MMA_AtomIJNS4_4SM904GMMA27MMA_64x64x16_F32BF16BF16_SSILNSN_5MajorE0ELSP_0ELNSN_7ScaleInE1ELSQ_1EEEEEENS4_6LayoutISC_NS5_IJNSA_ILi0EEESU_SU_EEEEENS5_IJNS4_10UnderscoreESX_SX_EEEEENS4_13SM90_TMA_LOADENS4_14ComposedLayoutINS4_7SwizzleILi3ELi4ELi3EEENS4_18smem_ptr_flag_bitsILi16EEENST_INS5_IJNSA_ILi8EEESF_EEENS5_IJSF_SB_EEEEEEEvNS4_8identityES10_S1A_vS1B_EENS_8epilogue10collective6detail29Sm90TmaWarpSpecializedAdapterINS1E_15DefaultEpilogueISI_SJ_SJ_NS1D_6thread17LinearCombinationISI_Li1EffLNS1I_9ScaleType4KindE0ELNS_15FloatRoundStyleE2ESI_EENS1_15EpilogueDefaultEEEEEvvEEEEvNT_6ParamsE,"",@"SHT_CUDA_INFO"
	.sectionflags	@""
	.align	4


	//----- nvinfo : EIATTR_CUDA_API_VERSION
	.align		4
        /*0000*/ 	.byte	0x04, 0x37
        /*0002*/ 	.short	(.L_21 - .L_20)
.L_20:
        /*0004*/ 	.word	0x00000082


	//----- nvinfo : EIATTR_KPARAM_INFO
	.align		4
.L_21:
        /*0008*/ 	.byte	0x04, 0x17
        /*000a*/ 	.short	(.L_23 - .L_22)
.L_22:
        /*000c*/ 	.word	0x00000000
        /*0010*/ 	.short	0x0000
        /*0012*/ 	.short	0x0070
        /*0014*/ 	.byte	0x00, 0xf0, 0x01, 0x10


	//----- nvinfo : EIATTR_SPARSE_MMA_MASK
	.align		4
.L_23:
        /*0018*/ 	.byte	0x03, 0x50
        /*001a*/ 	.short	0x0000


	//----- nvinfo : EIATTR_MAXREG_COUNT
	.align		4
        /*001c*/ 	.byte	0x03, 0x1b
        /*001e*/ 	.short	0x00a8


	//----- nvinfo : EIATTR_NUM_BARRIERS
	.align		4
        /*0020*/ 	.byte	0x02, 0x4c
        /*0022*/ 	.byte	0x01
	.zero		1


	//----- nvinfo : EIATTR_EXTERNS
	.align		4
        /*0024*/ 	.byte	0x04, 0x0f
        /*0026*/ 	.short	(.L_25 - .L_24)


	//   ....[0]....
	.align		4
.L_24:
        /*0028*/ 	.word	index@(__assertfail)


	//----- nvinfo : EIATTR_ANNOTATIONS
	.align		4
.L_25:
        /*002c*/ 	.byte	0x04, 0x55
        /*002e*/ 	.short	(.L_27 - .L_26)


	//   ....[0]....
.L_26:
        /*0030*/ 	.word	0x00000001
        /*0034*/ 	.byte	0x30, 0x0b, 0x00, 0x00, 0x01, 0x00, 0x00, 0x00, 0x70, 0x12, 0x00, 0x00, 0x01, 0x00, 0x00, 0x00
        /*0044*/ 	.byte	0xf0, 0x46, 0x00, 0x00, 0x01, 0x00, 0x00, 0x00, 0x70, 0x53, 0x00, 0x00


	//----- nvinfo : EIATTR_MERCURY_ISA_VERSION
	.align		4
.L_27:
        /*0050*/ 	.byte	0x03, 0x5f
        /*0052*/ 	.short	0x0101


	//----- nvinfo : EIATTR_INT_WARP_WIDE_INSTR_OFFSETS
	.align		4
        /*0054*/ 	.byte	0x04, 0x31
        /*0056*/ 	.short	(.L_29 - .L_28)


	//   ....[0]....
.L_28:
        /*0058*/ 	.word	0x00000450


	//   ....[1]....
        /*005c*/ 	.word	0x00000470


	//   ....[2]....
        /*0060*/ 	.word	0x000004f0


	//   ....[3]....
        /*0064*/ 	.word	0x00000500


	//   ....[4]....
        /*0068*/ 	.word	0x00000510


	//   ....[5]....
        /*006c*/ 	.word	0x00000530


	//   ....[6]....
        /*0070*/ 	.word	0x000005c0


	//   ....[7]....
        /*0074*/ 	.word	0x000005e0


	//----- nvinfo : EIATTR_COOP_GROUP_MASK_REGIDS
	.align		4
.L_29:
        /*0078*/ 	.byte	0x04, 0x29
        /*007a*/ 	.short	(.L_31 - .L_30)


	//   ....[0]....
.L_30:
        /*007c*/ 	.word	0xffffffff


	//   ....[1]....
        /*0080*/ 	.word	0xffffffff


	//   ....[2]....
        /*0084*/ 	.word	0xffffffff


	//   ....[3]....
        /*0088*/ 	.word	0xffffffff


	//   ....[4]....
        /*008c*/ 	.word	0xffffffff


	//   ....[5]....
        /*0090*/ 	.word	0xffffffff


	//----- nvinfo : EIATTR_COOP_GROUP_INSTR_OFFSETS
	.align		4
.L_31:
        /*0094*/ 	.byte	0x04, 0x28
        /*0096*/ 	.short	(.L_33 - .L_32)


	//   ....[0]....
.L_32:
        /*0098*/ 	.word	0x00000070


	//   ....[1]....
        /*009c*/ 	.word	0x00000080


	//   ....[2]....
        /*00a0*/ 	.word	0x00000140


	//   ....[3]....
        /*00a4*/ 	.word	0x00000330


	//   ....[4]....
        /*00a8*/ 	.word	0x00000370


	//   ....[5]....
        /*00ac*/ 	.word	0x000003b0


	//----- nvinfo : EIATTR_REG_RECONFIG
	.align		4
.L_33:
        /*00b0*/ 	.byte	0x01, 0x54
	.zero		2


	//----- nvinfo : EIATTR_SYSCALL_OFFSETS
	.align		4
        /*00b4*/ 	.byte	0x04, 0x46
        /*00b6*/ 	.short	(.L_35 - .L_34)


	//   ....[0]....
.L_34:
        /*00b8*/ 	.word	0x00001770


	//----- nvinfo : EIATTR_MBARRIER_INSTR_OFFSETS
	.align		4
.L_35:
        /*00bc*/ 	.byte	0x04, 0x39
        /*00be*/ 	.short	(.L_37 - .L_36)


	//   ....[0]....
.L_36:
        /*00c0*/ 	.word	0x00000240
        /*00c4*/ 	.word	0x000000ff
        /*00c8*/ 	.word	0x00000000
        /*00cc*/ 	.short	0x0100
        /*00ce*/ 	.byte	0x08
	.zero		1


	//   ....[1]....
        /*00d0*/ 	.word	0x00000250
        /*00d4*/ 	.word	0x000000ff
        /*00d8*/ 	.word	0x00000038
        /*00dc*/ 	.short	0x0100
        /*00de*/ 	.byte	0x08
	.zero		1


	//   ....[2]....
        /*00e0*/ 	.word	0x00000260
        /*00e4*/ 	.word	0x000000ff
        /*00e8*/ 	.word	0x00000008
        /*00ec*/ 	.short	0x0100
        /*00ee*/ 	.byte	0x08
	.zero		1


	//   ....[3]....
        /*00f0*/ 	.word	0x00000270
        /*00f4*/ 	.word	0x000000ff
        /*00f8*/ 	.word	0x00000040
        /*00fc*/ 	.short	0x0100
        /*00fe*/ 	.byte	0x08
	.zero		1


	//   ....[4]....
        /*0100*/ 	.word	0x00000280
        /*0104*/ 	.word	0x000000ff
        /*0108*/ 	.word	0x00000010
        /*010c*/ 	.short	0x0100
        /*010e*/ 	.byte	0x08
	.zero		1


	//   ....[5]....
        /*0110*/ 	.word	0x00000290
        /*0114*/ 	.word	0x000000ff
        /*0118*/ 	.word	0x00000048
        /*011c*/ 	.short	0x0100
        /*011e*/ 	.byte	0x08
	.zero		1


	//   ....[6]....
        /*0120*/ 	.word	0x000002a0
        /*0124*/ 	.word	0x000000ff
        /*0128*/ 	.word	0x00000018
        /*012c*/ 	.short	0x0100
        /*012e*/ 	.byte	0x08
	.zero		1


	//   ....[7]....
        /*0130*/ 	.word	0x000002b0
        /*0134*/ 	.word	0x000000ff
        /*0138*/ 	.word	0x00000050
        /*013c*/ 	.short	0x0100
        /*013e*/ 	.byte	0x08
	.zero		1


	//   ....[8]....
        /*0140*/ 	.word	0x000002c0
        /*0144*/ 	.word	0x000000ff
        /*0148*/ 	.word	0x00000020
        /*014c*/ 	.short	0x0100
        /*014e*/ 	.byte	0x08
	.zero		1


	//   ....[9]....
        /*0150*/ 	.word	0x000002d0
        /*0154*/ 	.word	0x000000ff
        /*0158*/ 	.word	0x00000058
        /*015c*/ 	.short	0x0100
        /*015e*/ 	.byte	0x08
	.zero		1


	//   ....[10]....
        /*0160*/ 	.word	0x000002e0
        /*0164*/ 	.word	0x000000ff
        /*0168*/ 	.word	0x00000028
        /*016c*/ 	.short	0x0100
        /*016e*/ 	.byte	0x08
	.zero		1


	//   ....[11]....
        /*0170*/ 	.word	0x000002f0
        /*0174*/ 	.word	0x000000ff
        /*0178*/ 	.word	0x00000060
        /*017c*/ 	.short	0x0100
        /*017e*/ 	.byte	0x08
	.zero		1


	//   ....[12]....
        /*0180*/ 	.word	0x00000300
        /*0184*/ 	.word	0x000000ff
        /*0188*/ 	.word	0x00000030
        /*018c*/ 	.short	0x0100
        /*018e*/ 	.byte	0x08
	.zero		1


	//   ....[13]....
        /*0190*/ 	.word	0x00000310
        /*0194*/ 	.word	0x000000ff
        /*0198*/ 	.word	0x00000068
        /*019c*/ 	.short	0x0100
        /*019e*/ 	.byte	0x08
	.zero		1


	//   ....[14]....
        /*01a0*/ 	.word	0x00000620
        /*01a4*/ 	.word	0x000000ff
        /*01a8*/ 	.word	0x000000a0
        /*01ac*/ 	.short	0x0100
        /*01ae*/ 	.byte	0x08
	.zero		1


	//   ....[15]....
        /*01b0*/ 	.word	0x00000690
        /*01b4*/ 	.word	0x000000ff
        /*01b8*/ 	.word	0x000000a8
        /*01bc*/ 	.short	0x0100
        /*01be*/ 	.byte	0x08
	.zero		1


	//   ....[16]....
        /*01c0*/ 	.word	0x000006b0
        /*01c4*/ 	.word	0x000000ff
        /*01c8*/ 	.word	0x00000080
        /*01cc*/ 	.short	0x0100
        /*01ce*/ 	.byte	0x09
	.zero		1


	//   ....[17]....
        /*01d0*/ 	.word	0x000006c0
        /*01d4*/ 	.word	0x000000ff
        /*01d8*/ 	.word	0x00000088
        /*01dc*/ 	.short	0x0100
        /*01de*/ 	.byte	0x09
	.zero		1


	//   ....[18]....
        /*01e0*/ 	.word	0x000006d0
        /*01e4*/ 	.word	0x000000ff
        /*01e8*/ 	.word	0x00000090
        /*01ec*/ 	.short	0x0100
        /*01ee*/ 	.byte	0x09
	.zero		1


	//   ....[19]....
        /*01f0*/ 	.word	0x000006e0
        /*01f4*/ 	.word	0x000000ff
        /*01f8*/ 	.word	0x00000098
        /*01fc*/ 	.short	0x0100
        /*01fe*/ 	.byte	0x09
	.zero		1


	//   ....[20]....
        /*0200*/ 	.word	0x00001630
        /*0204*/ 	.word	0x000000ff
        /*0208*/ 	.word	0xfffffff8
        /*020c*/ 	.short	0x010a
        /*020e*/ 	.byte	0x2b
	.zero		1


	//   ....[21]....
        /*0210*/ 	.word	0x000017f0
        /*0214*/ 	.word	0x00000003
        /*0218*/ 	.word	0x00000000
        /*021c*/ 	.short	0x010a
        /*021e*/ 	.byte	0x3f
	.zero		1


	//   ....[22]....
        /*0220*/ 	.word	0x00001830
        /*0224*/ 	.word	0x00000003
        /*0228*/ 	.word	0x00000000
        /*022c*/ 	.short	0x010a
        /*022e*/ 	.byte	0x3f
	.zero		1


	//   ....[23]....
        /*0230*/ 	.word	0x00001cf0
        /*0234*/ 	.word	0x000000ff
        /*0238*/ 	.word	0x00000000
        /*023c*/ 	.short	0x010a
        /*023e*/ 	.byte	0x04
	.zero		1


	//   ....[24]....
        /*0240*/ 	.word	0x00001d30
        /*0244*/ 	.word	0x000000ff
        /*0248*/ 	.word	0x00000000
        /*024c*/ 	.short	0x010a
        /*024e*/ 	.byte	0x04
	.zero		1


	//   ....[25]....
        /*0250*/ 	.word	0x00002150
        /*0254*/ 	.word	0x000000ff
        /*0258*/ 	.word	0x00000000
        /*025c*/ 	.short	0x0101
        /*025e*/ 	.byte	0x04
	.zero		1


	//   ....[26]....
        /*0260*/ 	.word	0x00002250
        /*0264*/ 	.word	0x00000003
        /*0268*/ 	.word	0x00000000
        /*026c*/ 	.short	0x0101
        /*026e*/ 	.byte	0x30
	.zero		1


	//   ....[27]....
        /*0270*/ 	.word	0x00002340
        /*0274*/ 	.word	0x000000ff
        /*0278*/ 	.word	0x00000000
        /*027c*/ 	.short	0x0101
        /*027e*/ 	.byte	0x04
	.zero		1


	//   ....[28]....
        /*0280*/ 	.word	0x000023b0
        /*0284*/ 	.word	0x000000ff
        /*0288*/ 	.word	0x00000008
        /*028c*/ 	.short	0x010a
        /*028e*/ 	.byte	0x2b
	.zero		1


	//   ....[29]....
        /*0290*/ 	.word	0x00004730
        /*0294*/ 	.word	0x00000000
        /*0298*/ 	.word	0x00000000
        /*029c*/ 	.short	0x0101
        /*029e*/ 	.byte	0x30
	.zero		1


	//   ....[30]....
        /*02a0*/ 	.word	0x00005040
        /*02a4*/ 	.word	0x0000000b
        /*02a8*/ 	.word	0x00000038
        /*02ac*/ 	.short	0x010a
        /*02ae*/ 	.byte	0x3f
	.zero		1


	//   ....[31]....
        /*02b0*/ 	.word	0x000054d0
        /*02b4*/ 	.word	0x00000006
        /*02b8*/ 	.word	0x000000a8
        /*02bc*/ 	.short	0x0101
        /*02be*/ 	.byte	0x3f
	.zero		1


	//   ....[32]....
        /*02c0*/ 	.word	0x00005be0
        /*02c4*/ 	.word	0x00000007
        /*02c8*/ 	.word	0x00000000
        /*02cc*/ 	.short	0x010a
        /*02ce*/ 	.byte	0x3f
	.zero		1


	//   ....[33]....
        /*02d0*/ 	.word	0x00005c60
        /*02d4*/ 	.word	0x00000006
        /*02d8*/ 	.word	0x00000000
        /*02dc*/ 	.short	0x010a
        /*02de*/ 	.byte	0x3f
	.zero		1


	//   ....[34]....
        /*02e0*/ 	.word	0x00005cf0
        /*02e4*/ 	.word	0x00000007
        /*02e8*/ 	.word	0x00000000
        /*02ec*/ 	.short	0x010a
        /*02ee*/ 	.byte	0x3f
	.zero		1


	//   ....[35]....
        /*02f0*/ 	.word	0x00005d80
        /*02f4*/ 	.word	0x00000006
        /*02f8*/ 	.word	0x00000000
        /*02fc*/ 	.short	0x010a
        /*02fe*/ 	.byte	0x3f
	.zero		1


	//   ....[36]....
        /*0300*/ 	.word	0x00005e10
        /*0304*/ 	.word	0x00000007
        /*0308*/ 	.word	0x00000000
        /*030c*/ 	.short	0x010a
        /*030e*/ 	.byte	0x3f
	.zero		1


	//   ....[37]....
        /*0310*/ 	.word	0x00005ea0
        /*0314*/ 	.word	0x00000006
        /*0318*/ 	.word	0x00000000
        /*031c*/ 	.short	0x010a
        /*031e*/ 	.byte	0x3f
	.zero		1


	//   ....[38]....
        /*0320*/ 	.word	0x00005f30
        /*0324*/ 	.word	0x00000005
        /*0328*/ 	.word	0x00000000
        /*032c*/ 	.short	0x010a
        /*032e*/ 	.byte	0x3f
	.zero		1


	//   ....[39]....
        /*0330*/ 	.word	0x00005fa0
        /*0334*/ 	.word	0x00000003
        /*0338*/ 	.word	0xfffffff8
        /*033c*/ 	.short	0x010a
        /*033e*/ 	.byte	0x3f
	.zero		1


	//   ....[40]....
        /*0340*/ 	.word	0x00005ff0
        /*0344*/ 	.word	0x00000003
        /*0348*/ 	.word	0x00000000
        /*034c*/ 	.short	0x010a
        /*034e*/ 	.byte	0x3f
	.zero		1


	//   ....[41]....
        /*0350*/ 	.word	0x00006050
        /*0354*/ 	.word	0x00000004
        /*0358*/ 	.word	0x00000000
        /*035c*/ 	.short	0x010a
        /*035e*/ 	.byte	0x3f
	.zero		1


	//   ....[42]....
        /*0360*/ 	.word	0x000060b0
        /*0364*/ 	.word	0x00000003
        /*0368*/ 	.word	0x00000008
        /*036c*/ 	.short	0x010a
        /*036e*/ 	.byte	0x3f
	.zero		1


	//   ....[43]....
        /*0370*/ 	.word	0x00006180
        /*0374*/ 	.word	0x0000000b
        /*0378*/ 	.word	0x00000038
        /*037c*/ 	.short	0x010a
        /*037e*/ 	.byte	0x3f
	.zero		1


	//   ....[44]....
        /*0380*/ 	.word	0x00006250
        /*0384*/ 	.word	0x00000007
        /*0388*/ 	.word	0x00000000
        /*038c*/ 	.short	0x010a
        /*038e*/ 	.byte	0x3f
	.zero		1


	//   ....[45]....
        /*0390*/ 	.word	0x000062a0
        /*0394*/ 	.word	0x00000006
        /*0398*/ 	.word	0x00000000
        /*039c*/ 	.short	0x010a
        /*039e*/ 	.byte	0x3f
	.zero		1


	//   ....[46]....
        /*03a0*/ 	.word	0x000062f0
        /*03a4*/ 	.word	0x00000007
        /*03a8*/ 	.word	0x00000000
        /*03ac*/ 	.short	0x010a
        /*03ae*/ 	.byte	0x3f
	.zero		1


	//   ....[47]....
        /*03b0*/ 	.word	0x00006340
        /*03b4*/ 	.word	0x00000006
        /*03b8*/ 	.word	0x00000000
        /*03bc*/ 	.short	0x010a
        /*03be*/ 	.byte	0x3f
	.zero		1


	//   ....[48]....
        /*03c0*/ 	.word	0x00006390
        /*03c4*/ 	.word	0x00000007
        /*03c8*/ 	.word	0x00000000
        /*03cc*/ 	.short	0x010a
        /*03ce*/ 	.byte	0x3f
	.zero		1


	//   ....[49]....
        /*03d0*/ 	.word	0x000063e0
        /*03d4*/ 	.word	0x00000006
        /*03d8*/ 	.word	0x00000000
        /*03dc*/ 	.short	0x010a
        /*03de*/ 	.byte	0x3f
	.zero		1


	//----- nvinfo : EIATTR_NUM_MBARRIERS
	.align		4
.L_37:
        /*03e0*/ 	.byte	0x03, 0x38
        /*03e2*/ 	.short	0x0014


	//----- nvinfo : EIATTR_EXIT_INSTR_OFFSETS
	.align		4
        /*03e4*/ 	.byte	0x04, 0x1c
        /*03e6*/ 	.short	(.L_39 - .L_38)


	//   ....[0]....
.L_38:
        /*03e8*/ 	.word	0x00001200


	//   ....[1]....
        /*03ec*/ 	.word	0x00001260


	//   ....[2]....
        /*03f0*/ 	.word	0x00004d70


	//   ....[3]....
        /*03f4*/ 	.word	0x00004da0


	//   ....[4]....
        /*03f8*/ 	.word	0x00005f80


	//----- nvinfo : EIATTR_MAX_THREADS
	.align		4
.L_39:
        /*03fc*/ 	.byte	0x04, 0x05
        /*03fe*/ 	.short	(.L_41 - .L_40)
.L_40:
        /*0400*/ 	.word	0x00000180
        /*0404*/ 	.word	0x00000001
        /*0408*/ 	.word	0x00000001


	//----- nvinfo : EIATTR_CRS_STACK_SIZE
	.align		4
.L_41:
        /*040c*/ 	.byte	0x04, 0x1e
        /*040e*/ 	.short	(.L_43 - .L_42)
.L_42:
        /*0410*/ 	.word	0x00000000


	//----- nvinfo : EIATTR_CBANK_PARAM_SIZE
	.align		4
.L_43:
        /*0414*/ 	.byte	0x03, 0x19
        /*0416*/ 	.short	0x0470


	//----- nvinfo : EIATTR_PARAM_CBANK
	.align		4
        /*0418*/ 	.byte	0x04, 0x0a
        /*041a*/ 	.short	(.L_45 - .L_44)
	.align		4
.L_44:
        /*041c*/ 	.word	index@(.nv.constant0._ZN7cutlass13device_kernelINS_4gemm6kernel13GemmUniversalIN4cute5tupleIJiiiiEEENS1_10collective13CollectiveMmaINS1_34MainloopSm90TmaGmmaWarpSpecializedILi7ENS5_IJNS4_1CILi1EEESB_SB_EEENS1_32KernelTmaWarpSpecializedPingpongEEENS5_IJNSA_ILi64EEESF_NSA_ILi128EEEEEENS_10bfloat16_tENS5_IJlSB_lEEESI_SJ_NS4_8TiledMMAINS4_8MMA_AtomIJNS4_4SM904GMMA27MMA_64x64x16_F32BF16BF16_SSILNSN_5MajorE0ELSP_0ELNSN_7ScaleInE1ELSQ_1EEEEEENS4_6LayoutISC_NS5_IJNSA_ILi0EEESU_SU_EEEEENS5_IJNS4_10UnderscoreESX_SX_EEEEENS4_13SM90_TMA_LOADENS4_14ComposedLayoutINS4_7SwizzleILi3ELi4ELi3EEENS4_18smem_ptr_flag_bitsILi16EEENST_INS5_IJNSA_ILi8EEESF_EEENS5_IJSF_SB_EEEEEEEvNS4_8identityES10_S1A_vS1B_EENS_8epilogue10collective6detail29Sm90TmaWarpSpecializedAdapterINS1E_15DefaultEpilogueISI_SJ_SJ_NS1D_6thread17LinearCombinationISI_Li1EffLNS1I_9ScaleType4KindE0ELNS_15FloatRoundStyleE2ESI_EENS1_15EpilogueDefaultEEEEEvvEEEEvNT_6ParamsE)
        /*0420*/ 	.short	0x0210
        /*0422*/ 	.short	0x0470


	//----- nvinfo : EIATTR_SW_WAR
	.align		4
.L_45:
        /*0424*/ 	.byte	0x04, 0x36
        /*0426*/ 	.short	(.L_47 - .L_46)
.L_46:
        /*0428*/ 	.word	0x00000008
.L_47:


//--------------------- .nv.callgraph             --------------------------
	.section	.nv.callgraph,"",@"SHT_CUDA_CALLGRAPH"
	.align	4
	.sectionentsize	8
	.align		4
        /*0000*/ 	.word	0x00000000
	.align		4
        /*0004*/ 	.word	0xffffffff
	.align		4
        /*0008*/ 	.word	index@(_ZN7cutlass13device_kernelINS_4gemm6kernel13GemmUniversalIN4cute5tupleIJiiiiEEENS1_10collective13CollectiveMmaINS1_34MainloopSm90TmaGmmaWarpSpecializedILi7ENS5_IJNS4_1CILi1EEESB_SB_EEENS1_32KernelTmaWarpSpecializedPingpongEEENS5_IJNSA_ILi64EEESF_NSA_ILi128EEEEEENS_10bfloat16_tENS5_IJlSB_lEEESI_SJ_NS4_8TiledMMAINS4_8MMA_AtomIJNS4_4SM904GMMA27MMA_64x64x16_F32BF16BF16_SSILNSN_5MajorE0ELSP_0ELNSN_7ScaleInE1ELSQ_1EEEEEENS4_6LayoutISC_NS5_IJNSA_ILi0EEESU_SU_EEEEENS5_IJNS4_10UnderscoreESX_SX_EEEEENS4_13SM90_TMA_LOADENS4_14ComposedLayoutINS4_7SwizzleILi3ELi4ELi3EEENS4_18smem_ptr_flag_bitsILi16EEENST_INS5_IJNSA_ILi8EEESF_EEENS5_IJSF_SB_EEEEEEEvNS4_8identityES10_S1A_vS1B_EENS_8epilogue10collective6detail29Sm90TmaWarpSpecializedAdapterINS1E_15DefaultEpilogueISI_SJ_SJ_NS1D_6thread17LinearCombinationISI_Li1EffLNS1I_9ScaleType4KindE0ELNS_15FloatRoundStyleE2ESI_EENS1_15EpilogueDefaultEEEEEvvEEEEvNT_6ParamsE)
	.align		4
        /*000c*/ 	.word	index@(__assertfail)
	.align		4
        /*0010*/ 	.word	0x00000000
	.align		4
        /*0014*/ 	.word	0xfffffffe
	.align		4
        /*0018*/ 	.word	0x00000000
	.align		4
        /*001c*/ 	.word	0xfffffffd
	.align		4
        /*0020*/ 	.word	0x00000000
	.align		4
        /*0024*/ 	.word	0xfffffffc


//--------------------- .nv.constant4             --------------------------
	.section	.nv.constant4,"a",@progbits
	.align	8
	.align		8
.nv.constant4:
        /*0000*/ 	.dword	__assertfail
	.align		8
        /*0008*/ 	.dword	__unnamed_1
	.align		8
        /*0010*/ 	.dword	_ZN40_INTERNAL_11169105_4_k_cu_26b17e59_167964cuda3std3__45__cpo5beginE
	.align		8
        /*0018*/ 	.dword	_ZN40_INTERNAL_11169105_4_k_cu_26b17e59_167964cuda3std3__45__cpo3endE
	.align		8
        /*0020*/ 	.dword	_ZN40_INTERNAL_11169105_4_k_cu_26b17e59_167964cuda3std3__45__cpo6cbeginE
	.align		8
        /*0028*/ 	.dword	_ZN40_INTERNAL_11169105_4_k_cu_26b17e59_167964cuda3std3__45__cpo4cendE
	.align		8
        /*0030*/ 	.dword	_ZN40_INTERNAL_11169105_4_k_cu_26b17e59_167964cuda3std3__442_GLOBAL__N__11169105_4_k_cu_26b17e59_167966ignoreE
	.align		8
        /*0038*/ 	.dword	_ZN40_INTERNAL_11169105_4_k_cu_26b17e59_167964cuda3std3__419piecewise_constructE
	.align		8
        /*0040*/ 	.dword	_ZN40_INTERNAL_11169105_4_k_cu_26b17e59_167964cuda3std3__48in_placeE
	.align		8
        /*0048*/ 	.dword	_ZN40_INTERNAL_11169105_4_k_cu_26b17e59_167964cuda3std6ranges3__45__cpo4swapE
	.align		8
        /*0050*/ 	.dword	_ZN40_INTERNAL_11169105_4_k_cu_26b17e59_167964cuda3std6ranges3__45__cpo9iter_moveE
	.align		8
        /*0058*/ 	.dword	_ZN40_INTERNAL_11169105_4_k_cu_26b17e59_167964cute7productE
	.align		8
        /*0060*/ 	.dword	_ZN40_INTERNAL_11169105_4_k_cu_26b17e59_167964cute1_E
	.align		8
        /*0068*/ 	.dword	$str$22
	.align		8
        /*0070*/ 	.dword	$str$23


//--------------------- .text._ZN7cutlass13device_kernelINS_4gemm6kernel13GemmUniversalIN4cute5tupleIJiiiiEEENS1_10collective13CollectiveMmaINS1_34MainloopSm90TmaGmmaWarpSpecializedILi7ENS5_IJNS4_1CILi1EEESB_SB_EEENS1_32KernelTmaWarpSpecializedPingpongEEENS5_IJNSA_ILi64EEESF_NSA_ILi128EEEEEENS_10bfloat16_tENS5_IJlSB_lEEESI_SJ_NS4_8TiledMMAINS4_8MMA_AtomIJNS4_4SM904GMMA27MMA_64x64x16_F32BF16BF16_SSILNSN_5MajorE0ELSP_0ELNSN_7ScaleInE1ELSQ_1EEEEEENS4_6LayoutISC_NS5_IJNSA_ILi0EEESU_SU_EEEEENS5_IJNS4_10UnderscoreESX_SX_EEEEENS4_13SM90_TMA_LOADENS4_14ComposedLayoutINS4_7SwizzleILi3ELi4ELi3EEENS4_18smem_ptr_flag_bitsILi16EEENST_INS5_IJNSA_ILi8EEESF_EEENS5_IJSF_SB_EEEEEEEvNS4_8identityES10_S1A_vS1B_EENS_8epilogue10collective6detail29Sm90TmaWarpSpecializedAdapterINS1E_15DefaultEpilogueISI_SJ_SJ_NS1D_6thread17LinearCombinationISI_Li1EffLNS1I_9ScaleType4KindE0ELNS_15FloatRoundStyleE2ESI_EENS1_15EpilogueDefaultEEEEEvvEEEEvNT_6ParamsE --------------------------
	.section	.text._ZN7cutlass13device_kernelINS_4gemm6kernel13GemmUniversalIN4cute5tupleIJiiiiEEENS1_10collective13CollectiveMmaINS1_34MainloopSm90TmaGmmaWarpSpecializedILi7ENS5_IJNS4_1CILi1EEESB_SB_EEENS1_32KernelTmaWarpSpecializedPingpongEEENS5_IJNSA_ILi64EEESF_NSA_ILi128EEEEEENS_10bfloat16_tENS5_IJlSB_lEEESI_SJ_NS4_8TiledMMAINS4_8MMA_AtomIJNS4_4SM904GMMA27MMA_64x64x16_F32BF16BF16_SSILNSN_5MajorE0ELSP_0ELNSN_7ScaleInE1ELSQ_1EEEEEENS4_6LayoutISC_NS5_IJNSA_ILi0EEESU_SU_EEEEENS5_IJNS4_10UnderscoreESX_SX_EEEEENS4_13SM90_TMA_LOADENS4_14ComposedLayoutINS4_7SwizzleILi3ELi4ELi3EEENS4_18smem_ptr_flag_bitsILi16EEENST_INS5_IJNSA_ILi8EEESF_EEENS5_IJSF_SB_EEEEEEEvNS4_8identityES10_S1A_vS1B_EENS_8epilogue10collective6detail29Sm90TmaWarpSpecializedAdapterINS1E_15DefaultEpilogueISI_SJ_SJ_NS1D_6thread17LinearCombinationISI_Li1EffLNS1I_9ScaleType4KindE0ELNS_15FloatRoundStyleE2ESI_EENS1_15EpilogueDefaultEEEEEvvEEEEvNT_6ParamsE,"ax",@progbits
	.align	128
.text._ZN7cutlass13device_kernelINS_4gemm6kernel13GemmUniversalIN4cute5tupleIJiiiiEEENS1_10collective13CollectiveMmaINS1_34MainloopSm90TmaGmmaWarpSpecializedILi7ENS5_IJNS4_1CILi1EEESB_SB_EEENS1_32KernelTmaWarpSpecializedPingpongEEENS5_IJNSA_ILi64EEESF_NSA_ILi128EEEEEENS_10bfloat16_tENS5_IJlSB_lEEESI_SJ_NS4_8TiledMMAINS4_8MMA_AtomIJNS4_4SM904GMMA27MMA_64x64x16_F32BF16BF16_SSILNSN_5MajorE0ELSP_0ELNSN_7ScaleInE1ELSQ_1EEEEEENS4_6LayoutISC_NS5_IJNSA_ILi0EEESU_SU_EEEEENS5_IJNS4_10UnderscoreESX_SX_EEEEENS4_13SM90_TMA_LOADENS4_14ComposedLayoutINS4_7SwizzleILi3ELi4ELi3EEENS4_18smem_ptr_flag_bitsILi16EEENST_INS5_IJNSA_ILi8EEESF_EEENS5_IJSF_SB_EEEEEEEvNS4_8identityES10_S1A_vS1B_EENS_8epilogue10collective6detail29Sm90TmaWarpSpecializedAdapterINS1E_15DefaultEpilogueISI_SJ_SJ_NS1D_6thread17LinearCombinationISI_Li1EffLNS1I_9ScaleType4KindE0ELNS_15FloatRoundStyleE2ESI_EENS1_15EpilogueDefaultEEEEEvvEEEEvNT_6ParamsE:
        .type           _ZN7cutlass13device_kernelINS_4gemm6kernel13GemmUniversalIN4cute5tupleIJiiiiEEENS1_10collective13CollectiveMmaINS1_34MainloopSm90TmaGmmaWarpSpecializedILi7ENS5_IJNS4_1CILi1EEESB_SB_EEENS1_32KernelTmaWarpSpecializedPingpongEEENS5_IJNSA_ILi64EEESF_NSA_ILi128EEEEEENS_10bfloat16_tENS5_IJlSB_lEEESI_SJ_NS4_8TiledMMAINS4_8MMA_AtomIJNS4_4SM904GMMA27MMA_64x64x16_F32BF16BF16_SSILNSN_5MajorE0ELSP_0ELNSN_7ScaleInE1ELSQ_1EEEEEENS4_6LayoutISC_NS5_IJNSA_ILi0EEESU_SU_EEEEENS5_IJNS4_10UnderscoreESX_SX_EEEEENS4_13SM90_TMA_LOADENS4_14ComposedLayoutINS4_7SwizzleILi3ELi4ELi3EEENS4_18smem_ptr_flag_bitsILi16EEENST_INS5_IJNSA_ILi8EEESF_EEENS5_IJSF_SB_EEEEEEEvNS4_8identityES10_S1A_vS1B_EENS_8epilogue10collective6detail29Sm90TmaWarpSpecializedAdapterINS1E_15DefaultEpilogueISI_SJ_SJ_NS1D_6thread17LinearCombinationISI_Li1EffLNS1I_9ScaleType4KindE0ELNS_15FloatRoundStyleE2ESI_EENS1_15EpilogueDefaultEEEEEvvEEEEvNT_6ParamsE,@function
        .size           _ZN7cutlass13device_kernelINS_4gemm6kernel13GemmUniversalIN4cute5tupleIJiiiiEEENS1_10collective13CollectiveMmaINS1_34MainloopSm90TmaGmmaWarpSpecializedILi7ENS5_IJNS4_1CILi1EEESB_SB_EEENS1_32KernelTmaWarpSpecializedPingpongEEENS5_IJNSA_ILi64EEESF_NSA_ILi128EEEEEENS_10bfloat16_tENS5_IJlSB_lEEESI_SJ_NS4_8TiledMMAINS4_8MMA_AtomIJNS4_4SM904GMMA27MMA_64x64x16_F32BF16BF16_SSILNSN_5MajorE0ELSP_0ELNSN_7ScaleInE1ELSQ_1EEEEEENS4_6LayoutISC_NS5_IJNSA_ILi0EEESU_SU_EEEEENS5_IJNS4_10UnderscoreESX_SX_EEEEENS4_13SM90_TMA_LOADENS4_14ComposedLayoutINS4_7SwizzleILi3ELi4ELi3EEENS4_18smem_ptr_flag_bitsILi16EEENST_INS5_IJNSA_ILi8EEESF_EEENS5_IJSF_SB_EEEEEEEvNS4_8identityES10_S1A_vS1B_EENS_8epilogue10collective6detail29Sm90TmaWarpSpecializedAdapterINS1E_15DefaultEpilogueISI_SJ_SJ_NS1D_6thread17LinearCombinationISI_Li1EffLNS1I_9ScaleType4KindE0ELNS_15FloatRoundStyleE2ESI_EENS1_15EpilogueDefaultEEEEEvvEEEEvNT_6ParamsE,(.L_x_139 - _ZN7cutlass13device_kernelINS_4gemm6kernel13GemmUniversalIN4cute5tupleIJiiiiEEENS1_10collective13CollectiveMmaINS1_34MainloopSm90TmaGmmaWarpSpecializedILi7ENS5_IJNS4_1CILi1EEESB_SB_EEENS1_32KernelTmaWarpSpecializedPingpongEEENS5_IJNSA_ILi64EEESF_NSA_ILi128EEEEEENS_10bfloat16_tENS5_IJlSB_lEEESI_SJ_NS4_8TiledMMAINS4_8MMA_AtomIJNS4_4SM904GMMA27MMA_64x64x16_F32BF16BF16_SSILNSN_5MajorE0ELSP_0ELNSN_7ScaleInE1ELSQ_1EEEEEENS4_6LayoutISC_NS5_IJNSA_ILi0EEESU_SU_EEEEENS5_IJNS4_10UnderscoreESX_SX_EEEEENS4_13SM90_TMA_LOADENS4_14ComposedLayoutINS4_7SwizzleILi3ELi4ELi3EEENS4_18smem_ptr_flag_bitsILi16EEENST_INS5_IJNSA_ILi8EEESF_EEENS5_IJSF_SB_EEEEEEEvNS4_8identityES10_S1A_vS1B_EENS_8epilogue10collective6detail29Sm90TmaWarpSpecializedAdapterINS1E_15DefaultEpilogueISI_SJ_SJ_NS1D_6thread17LinearCombinationISI_Li1EffLNS1I_9ScaleType4KindE0ELNS_15FloatRoundStyleE2ESI_EENS1_15EpilogueDefaultEEEEEvvEEEEvNT_6ParamsE)
        .other          _ZN7cutlass13device_kernelINS_4gemm6kernel13GemmUniversalIN4cute5tupleIJiiiiEEENS1_10collective13CollectiveMmaINS1_34MainloopSm90TmaGmmaWarpSpecializedILi7ENS5_IJNS4_1CILi1EEESB_SB_EEENS1_32KernelTmaWarpSpecializedPingpongEEENS5_IJNSA_ILi64EEESF_NSA_ILi128EEEEEENS_10bfloat16_tENS5_IJlSB_lEEESI_SJ_NS4_8TiledMMAINS4_8MMA_AtomIJNS4_4SM904GMMA27MMA_64x64x16_F32BF16BF16_SSILNSN_5MajorE0ELSP_0ELNSN_7ScaleInE1ELSQ_1EEEEEENS4_6LayoutISC_NS5_IJNSA_ILi0EEESU_SU_EEEEENS5_IJNS4_10UnderscoreESX_SX_EEEEENS4_13SM90_TMA_LOADENS4_14ComposedLayoutINS4_7SwizzleILi3ELi4ELi3EEENS4_18smem_ptr_flag_bitsILi16EEENST_INS5_IJNSA_ILi8EEESF_EEENS5_IJSF_SB_EEEEEEEvNS4_8identityES10_S1A_vS1B_EENS_8epilogue10collective6detail29Sm90TmaWarpSpecializedAdapterINS1E_15DefaultEpilogueISI_SJ_SJ_NS1D_6thread17LinearCombinationISI_Li1EffLNS1I_9ScaleType4KindE0ELNS_15FloatRoundStyleE2ESI_EENS1_15EpilogueDefaultEEEEEvvEEEEvNT_6ParamsE,@"STO_CUDA_ENTRY STV_DEFAULT"
_ZN7cutlass13device_kernelINS_4gemm6kernel13GemmUniversalIN4cute5tupleIJiiiiEEENS1_10collective13CollectiveMmaINS1_34MainloopSm90TmaGmmaWarpSpecializedILi7ENS5_IJNS4_1CILi1EEESB_SB_EEENS1_32KernelTmaWarpSpecializedPingpongEEENS5_IJNSA_ILi64EEESF_NSA_ILi128EEEEEENS_10bfloat16_tENS5_IJlSB_lEEESI_SJ_NS4_8TiledMMAINS4_8MMA_AtomIJNS4_4SM904GMMA27MMA_64x64x16_F32BF16BF16_SSILNSN_5MajorE0ELSP_0ELNSN_7ScaleInE1ELSQ_1EEEEEENS4_6LayoutISC_NS5_IJNSA_ILi0EEESU_SU_EEEEENS5_IJNS4_10UnderscoreESX_SX_EEEEENS4_13SM90_TMA_LOADENS4_14ComposedLayoutINS4_7SwizzleILi3ELi4ELi3EEENS4_18smem_ptr_flag_bitsILi16EEENST_INS5_IJNSA_ILi8EEESF_EEENS5_IJSF_SB_EEEEEEEvNS4_8identityES10_S1A_vS1B_EENS_8epilogue10collective6detail29Sm90TmaWarpSpecializedAdapterINS1E_15DefaultEpilogueISI_SJ_SJ_NS1D_6thread17LinearCombinationISI_Li1EffLNS1I_9ScaleType4KindE0ELNS_15FloatRoundStyleE2ESI_EENS1_15EpilogueDefaultEEEEEvvEEEEvNT_6ParamsE:
[----:B------:R-:W0:Y:S02]  /*0000*/  LDC R1, c[0x0][0x28] ;  /* 0x00000a00ff017b82 */ /* 0x000e240000000800 */
[----:B0-----:R-:W-:Y:S01]  /*0010*/  VIADD R1, R1, 0xfffffff8 ;  /* 0xfffffff801017836 */ /* 0x001fe20000000000 */
[----:B------:R-:W0:Y:S01]  /*0020*/  S2R R4, SR_TID.X ;  /* 0x0000000000047919 */ /* 0x000e220000002100 */
[----:B------:R-:W-:Y:S01]  /*0030*/  ELECT P0, URZ, PT ;  /* 0x00000000003f782f */ /* 0x000fe20003800000 */
[----:B------:R-:W-:Y:S01]  /*0040*/  BSSY B0, `(.L_x_0) ;  /* 0x000000f000007945 */ /* 0x000fe20003800000 */
[--C-:B0-----:R-:W-:Y:S02]  /*0050*/  SHF.R.U32.HI R0, RZ, 0x5, R4.reuse ;  /* 0x00000005ff007819 */ /* 0x101fe40000011604 */
[----:B------:R-:W-:-:S03]  /*0060*/  SHF.R.U32.HI R5, RZ, 0x7, R4 ;  /* 0x00000007ff057819 */ /* 0x000fc60000011604 */
[----:B------:R-:W0:Y:S04]  /*0070*/  SHFL.IDX PT, R2, R0, RZ, 0x1f ;  /* 0x00001fff00027589 */ /* 0x000e2800000e0000 */
[----:B------:R1:W2:Y:S01]  /*0080*/  SHFL.IDX PT, R7, R5, RZ, 0x1f ;  /* 0x00001fff05077589 */ /* 0x0002a200000e0000 */
[----:B0-----:R-:W-:-:S13]  /*0090*/  ISETP.NE.OR P0, PT, R2, RZ, !P0 ;  /* 0x000000ff0200720c */ /* 0x001fda0004705670 */
[----:B-12---:R-:W-:Y:S05]  /*00a0*/  @P0 BRA `(.L_x_1) ;  /* 0x0000000000200947 */ /* 0x006fea0003800000 */
[----:B------:R-:W-:Y:S02]  /*00b0*/  ULDC.64 UR4, c[0x0][0x198] ;  /* 0x0000660000047ab9 */ /* 0x000fe40000000a00 */
[----:B------:R-:W-:Y:S02]  /*00c0*/  UIADD3 UR6, UP0, UR4, 0xf0, URZ ;  /* 0x000000f004067890 */ /* 0x000fe4000ff1e03f */
[----:B------:R-:W-:Y:S02]  /*00d0*/  UIADD3 UR4, UP1, UR4, 0x1f0, URZ ;  /* 0x000001f004047890 */ /* 0x000fe4000ff3e03f */
[----:B------:R-:W-:Y:S02]  /*00e0*/  UIADD3.X UR7, URZ, UR5, URZ, UP0, !UPT ;  /* 0x000000053f077290 */ /* 0x000fe400087fe43f */
[----:B------:R-:W-:-:S07]  /*00f0*/  UIADD3.X UR5, URZ, UR5, URZ, UP1, !UPT ;  /* 0x000000053f057290 */ /* 0x000fce0008ffe43f */
[----:B------:R0:W-:Y:S02]  /*0100*/  UTMACCTL.PF [UR6] ;  /* 0x00000000060079b9 */ /* 0x0001e40008040000 */
[----:B------:R0:W-:Y:S02]  /*0110*/  UTMACCTL.PF [UR4] ;  /* 0x00000000040079b9 */ /* 0x0001e40008040000 */
[----:B0-----:R-:W-:Y:S01]  /*0120*/  NOP ;  /* 0x0000000000007918 */ /* 0x001fe20000000000 */
.L_x_1:
[----:B------:R-:W-:Y:S05]  /*0130*/  BSYNC B0 ;  /* 0x0000000000007941 */ /* 0x000fea0003800000 */
.L_x_0:
[----:B------:R-:W0:Y:S02]  /*0140*/  SHFL.IDX PT, R3, R0, RZ, 0x1f ;  /* 0x00001fff00037589 */ /* 0x000e2400000e0000 */
[----:B0-----:R-:W-:-:S13]  /*0150*/  ISETP.NE.AND P0, PT, R3, RZ, PT ;  /* 0x000000ff0300720c */ /* 0x001fda0003f05270 */
[----:B------:R-:W-:Y:S05]  /*0160*/  @P0 BRA `(.L_x_2) ;  /* 0x0000000000700947 */ /* 0x000fea0003800000 */
[----:B------:R-:W0:Y:S01]  /*0170*/  S2UR UR8, SR_CgaCtaId ;  /* 0x00000000000879c3 */ /* 0x000e220000008800 */
[----:B------:R-:W-:Y:S01]  /*0180*/  UMOV UR4, 0x400 ;  /* 0x0000040000047882 */ /* 0x000fe20000000000 */
[----:B------:R-:W-:Y:S01]  /*0190*/  UMOV UR5, 0x1 ;  /* 0x0000000100057882 */ /* 0x000fe20000000000 */
[----:B------:R-:W-:Y:S01]  /*01a0*/  UMOV UR6, 0x80 ;  /* 0x0000008000067882 */ /* 0x000fe20000000000 */
[----:B------:R-:W-:Y:S01]  /*01b0*/  ELECT P0, URZ, PT ;  /* 0x00000000003f782f */ /* 0x000fe20003800000 */
[----:B------:R-:W-:-:S04]  /*01c0*/  UIADD3 UR6, -UR6, 0x100000, URZ ;  /* 0x0010000006067890 */ /* 0x000fc8000fffe13f */
[----:B------:R-:W-:Y:S02]  /*01d0*/  USHF.L.U32 UR7, UR6, 0xb, URZ ;  /* 0x0000000b06077899 */ /* 0x000fe4000800063f */
[----:B------:R-:W-:Y:S02]  /*01e0*/  USHF.L.U32 UR6, UR6, 0x1, URZ ;  /* 0x0000000106067899 */ /* 0x000fe4000800063f */
[----:B0-----:R-:W-:Y:S02]  /*01f0*/  ULEA UR8, UR8, UR4, 0x18 ;  /* 0x0000000408087291 */ /* 0x001fe4000f8ec03f */
[----:B------:R-:W-:-:S04]  /*0200*/  UIADD3 UR4, -UR5, 0x100000, URZ ;  /* 0x0010000005047890 */ /* 0x000fc8000fffe13f */
[----:B------:R-:W-:Y:S02]  /*0210*/  USHF.L.U32 UR5, UR4, 0xb, URZ ;  /* 0x0000000b04057899 */ /* 0x000fe4000800063f */
[----:B------:R-:W-:Y:S01]  /*0220*/  USHF.L.U32 UR4, UR4, 0x1, URZ ;  /* 0x0000000104047899 */ /* 0x000fe2000800063f */
[----:B------:R-:W0:Y:S11]  /*0230*/  FENCE.VIEW.ASYNC.S ;  /* 0x00000000000073c6 */ /* 0x000e360000000000 */
[----:B0-----:R0:W1:Y:S01]  /*0240*/  SYNCS.EXCH.64 URZ, [UR8], UR4 ;  /* 0x00000004083f75b2 */ /* 0x0010620008000100 */
[----:B------:R0:W2:Y:S01]  /*0250*/  SYNCS.EXCH.64 URZ, [UR8+0x38], UR6 ;  /* 0x00003806083f75b2 */ /* 0x0000a20008000100 */
[----:B------:R0:W3:Y:S01]  /*0260*/  SYNCS.EXCH.64 URZ, [UR8+0x8], UR4 ;  /* 0x00000804083f75b2 */ /* 0x0000e20008000100 */
[----:B------:R0:W4:Y:S01]  /*0270*/  SYNCS.EXCH.64 URZ, [UR8+0x40], UR6 ;  /* 0x00004006083f75b2 */ /* 0x0001220008000100 */
[----:B------:R0:W0:Y:S01]  /*0280*/  SYNCS.EXCH.64 URZ, [UR8+0x10], UR4 ;  /* 0x00001004083f75b2 */ /* 0x0000220008000100 */
        /* <DEDUP_REMOVED lines=9> */
[----:B------:R-:W-:Y:S01]  /*0320*/  NOP ;  /* 0x0000000000007918 */ /* 0x000fe20000000000 */
.L_x_2:
[----:B------:R-:W5:Y:S01]  /*0330*/  SHFL.IDX PT, R6, R0, RZ, 0x1f ;  /* 0x00001fff00067589 */ /* 0x000f6200000e0000 */
[----:B------:R-:W-:Y:S01]  /*0340*/  ELECT P0, URZ, PT ;  /* 0x00000000003f782f */ /* 0x000fe20003800000 */
[----:B------:R-:W-:Y:S01]  /*0350*/  NOP ;  /* 0x0000000000007918 */ /* 0x000fe20000000000 */
[----:B------:R-:W-:Y:S01]  /*0360*/  ELECT P1, URZ, PT ;  /* 0x00000000003f782f */ /* 0x000fe20003820000 */
[----:B------:R-:W1:Y:S01]  /*0370*/  SHFL.IDX PT, R3, R0, RZ, 0x1f ;  /* 0x00001fff00037589 */ /* 0x000e6200000e0000 */
[----:B0-----:R-:W-:Y:S01]  /*0380*/  UMOV UR4, 0x20 ;  /* 0x0000002000047882 */ /* 0x001fe20000000000 */
[----:B------:R-:W-:Y:S01]  /*0390*/  UMOV UR11, 0x80 ;  /* 0x00000080000b7882 */ /* 0x000fe20000000000 */
[----:B------:R-:W-:Y:S01]  /*03a0*/  NOP ;  /* 0x0000000000007918 */ /* 0x000fe20000000000 */
[----:B------:R-:W0:Y:S01]  /*03b0*/  SHFL.IDX PT, R5, R5, RZ, 0x1f ;  /* 0x00001fff05057589 */ /* 0x000e2200000e0000 */
[C---:B------:R-:W-:Y:S01]  /*03c0*/  VIADD R31, R7.reuse, 0xffffffff ;  /* 0xffffffff071f7836 */ /* 0x040fe20000000000 */
[----:B------:R-:W-:Y:S01]  /*03d0*/  ULDC.64 UR36, c[0x0][0x208] ;  /* 0x0000820000247ab9 */ /* 0x000fe20000000a00 */
[----:B------:R-:W-:-:S03]  /*03e0*/  ISETP.NE.AND P2, PT, R7, RZ, PT ;  /* 0x000000ff0700720c */ /* 0x000fc60003f45270 */
[----:B------:R-:W-:Y:S02]  /*03f0*/  ISETP.GE.U32.AND P3, PT, R31, 0x2, PT ;  /* 0x000000021f00780c */ /* 0x000fe40003f66070 */
[----:B-----5:R-:W-:Y:S02]  /*0400*/  ISETP.NE.OR P0, PT, R6, RZ, !P0 ;  /* 0x000000ff0600720c */ /* 0x020fe40004705670 */
[----:B-1----:R-:W-:Y:S02]  /*0410*/  ISETP.NE.OR P1, PT, R3, RZ, !P1 ;  /* 0x000000ff0300720c */ /* 0x002fe40004f25670 */
[----:B------:R-:W-:Y:S02]  /*0420*/  SHF.R.S32.HI R3, RZ, 0x1f, R2 ;  /* 0x0000001fff037819 */ /* 0x000fe40000011402 */
[----:B0-----:R-:W-:Y:S02]  /*0430*/  R2UR UR43, R5 ;  /* 0x00000000052b72ca */ /* 0x001fe400000e0000 */
[----:B------:R-:W-:-:S05]  /*0440*/  LEA.HI R3, R3, R2, RZ, 0x2 ;  /* 0x0000000203037211 */ /* 0x000fca00078f10ff */
[----:B------:R-:W-:Y:S01]  /*0450*/  VOTEU.ALL UP0, P0 ;  /* 0x00000000003f7886 */ /* 0x000fe20000000000 */
[----:B------:R-:W-:Y:S01]  /*0460*/  LOP3.LUT R3, R3, 0xfffffffc, RZ, 0xc0, !PT ;  /* 0xfffffffc03037812 */ /* 0x000fe200078ec0ff */
[----:B------:R-:W-:-:S03]  /*0470*/  VOTEU.ALL UP1, P1 ;  /* 0x00000000003f7886 */ /* 0x000fc60000820000 */
[----:B------:R-:W0:Y:S01]  /*0480*/  @!UP0 S2UR UR7, SR_CgaCtaId ;  /* 0x00000000000789c3 */ /* 0x000e220000008800 */
[----:B------:R-:W-:Y:S01]  /*0490*/  @!UP0 UMOV UR6, 0x400 ;  /* 0x0000040000068882 */ /* 0x000fe20000000000 */
[----:B------:R-:W-:-:S04]  /*04a0*/  @!UP0 UIADD3 UR4, -UR4, 0x100000, URZ ;  /* 0x0010000004048890 */ /* 0x000fc8000fffe13f */
[----:B------:R-:W-:Y:S02]  /*04b0*/  @!UP0 USHF.L.U32 UR5, UR4, 0xb, URZ ;  /* 0x0000000b04058899 */ /* 0x000fe4000800063f */
[----:B------:R-:W-:Y:S01]  /*04c0*/  @!UP0 USHF.L.U32 UR4, UR4, 0x1, URZ ;  /* 0x0000000104048899 */ /* 0x000fe2000800063f */
[----:B------:R-:W-:Y:S01]  /*04d0*/  IMAD.IADD R14, R2, 0x1, -R3 ;  /* 0x00000001020e7824 */ /* 0x000fe200078e0a03 */
[----:B------:R-:W-:Y:S01]  /*04e0*/  @!UP1 UMOV UR9, 0x400 ;  /* 0x0000040000099882 */ /* 0x000fe20000000000 */
[----:B------:R-:W-:Y:S01]  /*04f0*/  VOTEU.ALL UP2, P1 ;  /* 0x00000000003f7886 */ /* 0x000fe20000840000 */
[----:B------:R-:W-:Y:S01]  /*0500*/  VOTEU.ALL UP3, P1 ;  /* 0x00000000003f7886 */ /* 0x000fe20000860000 */
[----:B------:R-:W-:Y:S01]  /*0510*/  VOTEU.ALL UP4, P1 ;  /* 0x00000000003f7886 */ /* 0x000fe20000880000 */
[----:B------:R-:W1:Y:S01]  /*0520*/  @!UP1 S2UR UR10, SR_CgaCtaId ;  /* 0x00000000000a99c3 */ /* 0x000e620000008800 */
[----:B------:R-:W-:Y:S01]  /*0530*/  VOTEU.ALL UP5, P1 ;  /* 0x00000000003f7886 */ /* 0x000fe200008a0000 */
[----:B------:R-:W-:-:S04]  /*0540*/  SHF.R.S32.HI R3, RZ, 0x1f, R4 ;  /* 0x0000001fff037819 */ /* 0x000fc80000011404 */
[----:B------:R-:W-:-:S04]  /*0550*/  LEA.HI R3, R3, R4, RZ, 0x7 ;  /* 0x0000000403037211 */ /* 0x000fc800078f38ff */
[----:B------:R-:W-:-:S05]  /*0560*/  LOP3.LUT R3, R3, 0xffffff80, RZ, 0xc0, !PT ;  /* 0xffffff8003037812 */ /* 0x000fca00078ec0ff */
[----:B------:R-:W-:Y:S01]  /*0570*/  IMAD.IADD R5, R4, 0x1, -R3 ;  /* 0x0000000104057824 */ /* 0x000fe200078e0a03 */
[----:B0-----:R-:W-:Y:S02]  /*0580*/  @!UP0 ULEA UR8, UR7, UR6, 0x18 ;  /* 0x0000000607088291 */ /* 0x001fe4000f8ec03f */
[----:B------:R-:W-:-:S04]  /*0590*/  @!UP1 UIADD3 UR6, -UR11, 0x100000, URZ ;  /* 0x001000000b069890 */ /* 0x000fc8000fffe13f */
[----:B------:R-:W-:Y:S02]  /*05a0*/  @!UP1 USHF.L.U32 UR7, UR6, 0xb, URZ ;  /* 0x0000000b06079899 */ /* 0x000fe4000800063f */
[----:B------:R-:W-:Y:S01]  /*05b0*/  @!UP1 USHF.L.U32 UR6, UR6, 0x1, URZ ;  /* 0x0000000106069899 */ /* 0x000fe2000800063f */
[----:B------:R-:W-:Y:S01]  /*05c0*/  VOTEU.ALL UP0, P0 ;  /* 0x00000000003f7886 */ /* 0x000fe20000000000 */
[----:B-1----:R-:W-:Y:S01]  /*05d0*/  @!UP1 ULEA UR9, UR10, UR9, 0x18 ;  /* 0x000000090a099291 */ /* 0x002fe2000f8ec03f */
[----:B------:R-:W-:Y:S02]  /*05e0*/  VOTEU.ALL UP1, P0 ;  /* 0x00000000003f7886 */ /* 0x000fe40000020000 */
[----:B------:R-:W-:Y:S01]  /*05f0*/  ULDC.64 UR10, c[0x0][0x598] ;  /* 0x00016600000a7ab9 */ /* 0x000fe20000000a00 */
[----:B------:R-:W-:Y:S01]  /*0600*/  ISETP.NE.AND P0, PT, R14, 0x3, PT ;  /* 0x000000030e00780c */ /* 0x000fe20003f05270 */
[----:B------:R-:W0:Y:S02]  /*0610*/  FENCE.VIEW.ASYNC.S ;  /* 0x00000000000073c6 */ /* 0x000e240000000000 */
[----:B0-----:R0:W2:Y:S01]  /*0620*/  @!UP0 SYNCS.EXCH.64 URZ, [UR8+0xa0], UR4 ;  /* 0x0000a004083f85b2 */ /* 0x0010a20008000100 */
[----:B------:R-:W-:-:S02]  /*0630*/  ISETP.NE.U32.AND P1, PT, RZ, UR10, PT ;  /* 0x0000000aff007c0c */ /* 0x000fc4000bf25070 */
[----:B------:R-:W-:Y:S02]  /*0640*/  ISETP.EQ.OR P0, PT, R14, RZ, !P0 ;  /* 0x000000ff0e00720c */ /* 0x000fe40004702670 */
[----:B------:R-:W-:Y:S02]  /*0650*/  ISETP.NE.AND.EX P1, PT, RZ, UR11, PT, P1 ;  /* 0x0000000bff007c0c */ /* 0x000fe4000bf25310 */
[----:B------:R-:W-:-:S04]  /*0660*/  ISETP.EQ.AND P0, PT, R7, RZ, P0 ;  /* 0x000000ff0700720c */ /* 0x000fc80000702270 */
[----:B------:R-:W-:-:S04]  /*0670*/  SEL R23, RZ, 0x1, !P0 ;  /* 0x00000001ff177807 */ /* 0x000fc80004000000 */
[----:B------:R-:W-:Y:S01]  /*0680*/  SEL R23, R23, 0x2, P3 ;  /* 0x0000000217177807 */ /* 0x000fe20001800000 */
[----:B------:R0:W2:Y:S01]  /*0690*/  @!UP1 SYNCS.EXCH.64 URZ, [UR8+0xa8], UR4 ;  /* 0x0000a804083f95b2 */ /* 0x0000a20008000100 */
[----:B------:R-:W-:Y:S01]  /*06a0*/  NOP ;  /* 0x0000000000007918 */ /* 0x000fe20000000000 */
[----:B------:R0:W2:Y:S01]  /*06b0*/  @!UP2 SYNCS.EXCH.64 URZ, [UR9+0x80], UR6 ;  /* 0x00008006093fa5b2 */ /* 0x0000a20008000100 */
[----:B------:R0:W2:Y:S01]  /*06c0*/  @!UP3 SYNCS.EXCH.64 URZ, [UR9+0x88], UR6 ;  /* 0x00008806093fb5b2 */ /* 0x0000a20008000100 */
[----:B------:R0:W2:Y:S01]  /*06d0*/  @!UP4 SYNCS.EXCH.64 URZ, [UR9+0x90], UR6 ;  /* 0x00009006093fc5b2 */ /* 0x0000a20008000100 */
[----:B------:R0:W2:Y:S01]  /*06e0*/  @!UP5 SYNCS.EXCH.64 URZ, [UR9+0x98], UR6 ;  /* 0x00009806093fd5b2 */ /* 0x0000a20008000100 */
[----:B------:R-:W-:Y:S01]  /*06f0*/  NOP ;  /* 0x0000000000007918 */ /* 0x000fe20000000000 */
[----:B--234-:R-:W-:Y:S06]  /*0700*/  BAR.SYNC.DEFER_BLOCKING 0x0 ;  /* 0x0000000000007b1d */ /* 0x01cfec0000010000 */
[----:B0-----:R-:W-:Y:S05]  /*0710*/  @!P1 BRA `(.L_x_3) ;  /* 0x00000000001c9947 */ /* 0x001fea0003800000 */
[----:B------:R-:W0:Y:S02]  /*0720*/  LDC.64 R2, c[0x0][0x598] ;  /* 0x00016600ff027b82 */ /* 0x000e240000000a00 */
[----:B0-----:R-:W2:Y:S02]  /*0730*/  LDG.E.64 R2, desc[UR36][R2.64] ;  /* 0x0000002402027981 */ /* 0x001ea4000c1e1b00 */
[----:B--2---:R-:W-:-:S04]  /*0740*/  ISETP.NE.U32.AND P0, PT, R2, RZ, PT ;  /* 0x000000ff0200720c */ /* 0x004fc80003f05070 */
[----:B------:R-:W-:-:S13]  /*0750*/  ISETP.NE.AND.EX P0, PT, R3, RZ, PT, P0 ;  /* 0x000000ff0300720c */ /* 0x000fda0003f05300 */
[----:B------:R-:W-:Y:S05]  /*0760*/  @!P0 BRA `(.L_x_3) ;  /* 0x0000000000088947 */ /* 0x000fea0003800000 */
[----:B------:R1:W5:Y:S01]  /*0770*/  LD.E R56, desc[UR36][R2.64] ;  /* 0x0000002402387980 */ /* 0x000362000c101900 */
[----:B------:R-:W-:Y:S05]  /*0780*/  BRA `(.L_x_4) ;  /* 0x0000000000247947 */ /* 0x000fea0003800000 */
.L_x_3:
[----:B------:R-:W-:Y:S02]  /*0790*/  ULDC.64 UR4, c[0x0][0x588] ;  /* 0x0001620000047ab9 */ /* 0x000fe40000000a00 */
[----:B------:R-:W-:-:S04]  /*07a0*/  ISETP.NE.U32.AND P0, PT, RZ, UR4, PT ;  /* 0x00000004ff007c0c */ /* 0x000fc8000bf05070 */
[----:B------:R-:W-:-:S13]  /*07b0*/  ISETP.NE.AND.EX P0, PT, RZ, UR5, PT, P0 ;  /* 0x00000005ff007c0c */ /* 0x000fda000bf05300 */
[----:B------:R-:W-:Y:S05]  /*07c0*/  @!P0 BRA `(.L_x_5) ;  /* 0x00000000000c8947 */ /* 0x000fea0003800000 */
[----:B------:R-:W0:Y:S02]  /*07d0*/  LDC.64 R56, c[0x0][0x588] ;  /* 0x00016200ff387b82 */ /* 0x000e240000000a00 */
[----:B0-----:R0:W5:Y:S01]  /*07e0*/  LDG.E R56, desc[UR36][R56.64] ;  /* 0x0000002438387981 */ /* 0x001162000c1e1900 */
[----:B------:R-:W-:Y:S05]  /*07f0*/  BRA `(.L_x_4) ;  /* 0x0000000000087947 */ /* 0x000fea0003800000 */
.L_x_5:
[----:B------:R-:W-:Y:S02]  /*0800*/  ULDC UR4, c[0x0][0x580] ;  /* 0x0001600000047ab9 */ /* 0x000fe40000000800 */
[----:B------:R-:W-:-:S07]  /*0810*/  IMAD.U32 R56, RZ, RZ, UR4 ;  /* 0x00000004ff387e24 */ /* 0x000fce000f8e00ff */
.L_x_4:
[----:B------:R-:W-:Y:S02]  /*0820*/  ULDC.64 UR4, c[0x0][0x5a0] ;  /* 0x0001680000047ab9 */ /* 0x000fe40000000a00 */
[----:B------:R-:W-:-:S04]  /*0830*/  ISETP.NE.U32.AND P0, PT, RZ, UR4, PT ;  /* 0x00000004ff007c0c */ /* 0x000fc8000bf05070 */
[----:B------:R-:W-:-:S13]  /*0840*/  ISETP.NE.AND.EX P0, PT, RZ, UR5, PT, P0 ;  /* 0x00000005ff007c0c */ /* 0x000fda000bf05300 */
[----:B------:R-:W-:Y:S05]  /*0850*/  @!P0 BRA `(.L_x_6) ;  /* 0x00000000001c8947 */ /* 0x000fea0003800000 */
[----:B-1----:R-:W1:Y:S02]  /*0860*/  LDC.64 R2, c[0x0][0x5a0] ;  /* 0x00016800ff027b82 */ /* 0x002e640000000a00 */
[----:B-1----:R-:W2:Y:S02]  /*0870*/  LDG.E.64 R2, desc[UR36][R2.64] ;  /* 0x0000002402027981 */ /* 0x002ea4000c1e1b00 */
[----:B--2---:R-:W-:-:S04]  /*0880*/  ISETP.NE.U32.AND P0, PT, R2, RZ, PT ;  /* 0x000000ff0200720c */ /* 0x004fc80003f05070 */
[----:B------:R-:W-:-:S13]  /*0890*/  ISETP.NE.AND.EX P0, PT, R3, RZ, PT, P0 ;  /* 0x000000ff0300720c */ /* 0x000fda0003f05300 */
[----:B------:R-:W-:Y:S05]  /*08a0*/  @!P0 BRA `(.L_x_6) ;  /* 0x0000000000088947 */ /* 0x000fea0003800000 */
[----:B0-----:R2:W5:Y:S01]  /*08b0*/  LD.E R57, desc[UR36][R2.64] ;  /* 0x0000002402397980 */ /* 0x001562000c101900 */
[----:B------:R-:W-:Y:S05]  /*08c0*/  BRA `(.L_x_7) ;  /* 0x0000000000247947 */ /* 0x000fea0003800000 */
.L_x_6:
[----:B------:R-:W-:Y:S02]  /*08d0*/  ULDC.64 UR4, c[0x0][0x590] ;  /* 0x0001640000047ab9 */ /* 0x000fe40000000a00 */
[----:B------:R-:W-:-:S04]  /*08e0*/  ISETP.NE.U32.AND P0, PT, RZ, UR4, PT ;  /* 0x00000004ff007c0c */ /* 0x000fc8000bf05070 */
[----:B------:R-:W-:-:S13]  /*08f0*/  ISETP.NE.AND.EX P0, PT, RZ, UR5, PT, P0 ;  /* 0x00000005ff007c0c */ /* 0x000fda000bf05300 */
[----:B------:R-:W-:Y:S05]  /*0900*/  @!P0 BRA `(.L_x_8) ;  /* 0x00000000000c8947 */ /* 0x000fea0003800000 */
[----:B-1----:R-:W0:Y:S02]  /*0910*/  LDC.64 R2, c[0x0][0x590] ;  /* 0x00016400ff027b82 */ /* 0x002e240000000a00 */
[----:B0-----:R0:W5:Y:S01]  /*0920*/  LDG.E R57, desc[UR36][R2.64] ;  /* 0x0000002402397981 */ /* 0x001162000c1e1900 */
[----:B------:R-:W-:Y:S05]  /*0930*/  BRA `(.L_x_7) ;  /* 0x0000000000087947 */ /* 0x000fea0003800000 */
.L_x_8:
[----:B------:R-:W-:Y:S02]  /*0940*/  ULDC UR4, c[0x0][0x584] ;  /* 0x0001610000047ab9 */ /* 0x000fe40000000800 */
[----:B0-----:R-:W-:-:S07]  /*0950*/  IMAD.U32 R57, RZ, RZ, UR4 ;  /* 0x00000004ff397e24 */ /* 0x001fce000f8e00ff */
.L_x_7:
[----:B012---:R-:W0:Y:S01]  /*0960*/  LDC R2, c[0x0][0x65c] ;  /* 0x00019700ff027b82 */ /* 0x007e220000000800 */
[----:B------:R-:W1:Y:S01]  /*0970*/  S2R R15, SR_CTAID.Y ;  /* 0x00000000000f7919 */ /* 0x000e620000002600 */
[----:B------:R-:W-:Y:S01]  /*0980*/  ULDC UR6, c[0x0][0x28c] ;  /* 0x0000a30000067ab9 */ /* 0x000fe20000000800 */
[----:B------:R-:W-:Y:S01]  /*0990*/  ISETP.NE.AND P0, PT, R7, 0x2, PT ;  /* 0x000000020700780c */ /* 0x000fe20003f05270 */
[----:B------:R-:W-:Y:S01]  /*09a0*/  UIADD3 UR6, UR6, 0x7f, URZ ;  /* 0x0000007f06067890 */ /* 0x000fe2000fffe03f */
[----:B------:R-:W2:Y:S01]  /*09b0*/  S2R R6, SR_CTAID.X ;  /* 0x0000000000067919 */ /* 0x000ea20000002500 */
[----:B------:R-:W-:Y:S01]  /*09c0*/  UMOV UR38, URZ ;  /* 0x0000003f00267c82 */ /* 0x000fe20008000000 */
[----:B------:R-:W-:Y:S01]  /*09d0*/  UMOV UR39, URZ ;  /* 0x0000003f00277c82 */ /* 0x000fe20008000000 */
[----:B------:R-:W-:Y:S01]  /*09e0*/  USHF.R.S32.HI UR7, URZ, 0x1f, UR6 ;  /* 0x0000001f3f077899 */ /* 0x000fe20008011406 */
[----:B------:R-:W-:-:S03]  /*09f0*/  ULDC.64 UR8, c[0x0][0x650] ;  /* 0x0001940000087ab9 */ /* 0x000fc60000000a00 */
[----:B------:R-:W-:-:S04]  /*0a00*/  ULEA.HI UR7, UR7, UR6, URZ, 0x7 ;  /* 0x0000000607077291 */ /* 0x000fc8000f8f383f */
[----:B------:R-:W-:Y:S01]  /*0a10*/  USHF.R.S32.HI UR40, URZ, 0x7, UR7 ;  /* 0x000000073f287899 */ /* 0x000fe20008011407 */
[----:B0-----:R-:W-:-:S13]  /*0a20*/  ISETP.NE.AND P1, PT, R2, 0x1, PT ;  /* 0x000000010200780c */ /* 0x001fda0003f25270 */
[----:B------:R-:W2:Y:S01]  /*0a30*/  @P1 LDC R17, c[0x0][0x10] ;  /* 0x00000400ff111b82 */ /* 0x000ea20000000800 */
[----:B-1----:R-:W-:Y:S02]  /*0a40*/  @P1 IMAD.MOV.U32 R8, RZ, RZ, R15 ;  /* 0x000000ffff081224 */ /* 0x002fe400078e000f */
[----:B------:R-:W-:Y:S02]  /*0a50*/  @P1 IMAD.MOV.U32 R9, RZ, RZ, RZ ;  /* 0x000000ffff091224 */ /* 0x000fe400078e00ff */
[----:B------:R-:W-:-:S03]  /*0a60*/  @P1 IMAD.MOV.U32 R7, RZ, RZ, RZ ;  /* 0x000000ffff071224 */ /* 0x000fc600078e00ff */
[----:B------:R-:W0:Y:S01]  /*0a70*/  @!P1 LDC R3, c[0x0][0xc] ;  /* 0x00000300ff039b82 */ /* 0x000e220000000800 */
[----:B------:R-:W-:Y:S01]  /*0a80*/  ULDC UR4, c[0x0][0xc] ;  /* 0x0000030000047ab9 */ /* 0x000fe20000000800 */
[----:B------:R-:W-:Y:S02]  /*0a90*/  ULDC UR5, c[0x0][0x10] ;  /* 0x0000040000057ab9 */ /* 0x000fe40000000800 */
[----:B------:R-:W-:-:S04]  /*0aa0*/  UIMAD.WIDE.U32 UR4, UR4, UR5, URZ ;  /* 0x00000005040472a5 */ /* 0x000fc8000f8e003f */
[----:B------:R-:W1:Y:S01]  /*0ab0*/  LDC R0, c[0x0][0x14] ;  /* 0x00000500ff007b82 */ /* 0x000e620000000800 */
[----:B--2---:R-:W-:-:S04]  /*0ac0*/  @P1 IMAD.WIDE.U32 R16, R6, R17, R8 ;  /* 0x0000001106101225 */ /* 0x004fc800078e0008 */
[----:B------:R-:W-:Y:S02]  /*0ad0*/  @P1 IMAD.IADD R17, R17, 0x1, R7 ;  /* 0x0000000111111824 */ /* 0x000fe400078e0207 */
[----:B------:R-:W-:Y:S02]  /*0ae0*/  IMAD.MOV.U32 R7, RZ, RZ, RZ ;  /* 0x000000ffff077224 */ /* 0x000fe400078e00ff */
[----:B0-----:R-:W-:-:S04]  /*0af0*/  @!P1 IMAD.WIDE.U32 R8, R3, R15, R6 ;  /* 0x0000000f03089225 */ /* 0x001fc800078e0006 */
[----:B------:R-:W-:Y:S02]  /*0b00*/  @!P1 IMAD.MOV.U32 R16, RZ, RZ, R8 ;  /* 0x000000ffff109224 */ /* 0x000fe400078e0008 */
[----:B-1----:R-:W-:-:S04]  /*0b10*/  IMAD.WIDE.U32 R10, R0, UR4, RZ ;  /* 0x00000004000a7c25 */ /* 0x002fc8000f8e00ff */
[----:B------:R-:W-:Y:S01]  /*0b20*/  IMAD R3, R0, UR5, RZ ;  /* 0x0000000500037c24 */ /* 0x000fe2000f8e02ff */
[----:B------:R0:W-:Y:S01]  /*0b30*/  STL.64 [R1], R10 ;  /* 0x0000000a01007387 */ /* 0x0001e20000100a00 */
[----:B------:R-:W-:Y:S02]  /*0b40*/  @!P1 IMAD.MOV.U32 R17, RZ, RZ, R9 ;  /* 0x000000ffff119224 */ /* 0x000fe400078e0009 */
[----:B------:R-:W-:Y:S01]  /*0b50*/  IMAD.IADD R0, R11, 0x1, R3 ;  /* 0x000000010b007824 */ /* 0x000fe200078e0203 */
[----:B------:R-:W-:Y:S06]  /*0b60*/  @P0 BRA `(.L_x_9) ;  /* 0x0000000000280947 */ /* 0x000fec0003800000 */
[----:B------:R-:W-:Y:S01]  /*0b70*/  UIMAD.WIDE.U32 UR4, UR40, 0x24924925, URZ ;  /* 0x24924925280478a5 */ /* 0x000fe2000f8e003f */
[----:B------:R-:W-:Y:S01]  /*0b80*/  IADD3 R16, P0, R16, R10, RZ ;  /* 0x0000000a10107210 */ /* 0x000fe20007f1e0ff */
[----:B------:R-:W-:Y:S02]  /*0b90*/  UISETP.GE.U32.AND UP0, UPT, UR40, 0x7, UPT ;  /* 0x000000072800788c */ /* 0x000fe4000bf06070 */
[----:B------:R-:W-:Y:S02]  /*0ba0*/  UIADD3 UR4, -UR5, UR40, URZ ;  /* 0x0000002805047290 */ /* 0x000fe4000fffe13f */
[----:B------:R-:W-:Y:S01]  /*0bb0*/  IMAD.X R17, R0, 0x1, R17, P0 ;  /* 0x0000000100117824 */ /* 0x000fe200000e0611 */
[----:B------:R-:W-:Y:S01]  /*0bc0*/  UMOV UR39, URZ ;  /* 0x0000003f00277c82 */ /* 0x000fe20008000000 */
[----:B------:R-:W-:-:S04]  /*0bd0*/  ULEA.HI UR4, UR4, UR5, URZ, 0x1f ;  /* 0x0000000504047291 */ /* 0x000fc8000f8ff83f */
[----:B------:R-:W-:-:S04]  /*0be0*/  USHF.R.U32.HI UR4, URZ, 0x2, UR4 ;  /* 0x000000023f047899 */ /* 0x000fc80008011604 */
[----:B------:R-:W-:Y:S02]  /*0bf0*/  @UP0 ULOP3.LUT UR39, UR4, 0x1, URZ, 0xc0, !UPT ;  /* 0x0000000104270892 */ /* 0x000fe4000f8ec03f */
[----:B------:R-:W-:-:S12]  /*0c00*/  UIMAD UR38, UR4, -0x7, UR40 ;  /* 0xfffffff9042678a4 */ /* 0x000fd8000f8e0228 */
.L_x_9:
[----:B------:R-:W-:Y:S01]  /*0c10*/  ISETP.GE.U32.AND P0, PT, R16, UR8, PT ;  /* 0x0000000810007c0c */ /* 0x000fe2000bf06070 */
[----:B------:R-:W-:Y:S01]  /*0c20*/  IMAD.MOV.U32 R22, RZ, RZ, -0x1 ;  /* 0xffffffffff167424 */ /* 0x000fe200078e00ff */
[----:B------:R-:W-:Y:S01]  /*0c30*/  PRMT R3, RZ, 0x7610, R3 ;  /* 0x00007610ff037816 */ /* 0x000fe20000000003 */
[----:B------:R-:W-:Y:S01]  /*0c40*/  IMAD.MOV.U32 R18, RZ, RZ, -0x1 ;  /* 0xffffffffff127424 */ /* 0x000fe200078e00ff */
[----:B------:R-:W-:Y:S01]  /*0c50*/  ISETP.GE.U32.AND.EX P0, PT, R17, UR9, PT, P0 ;  /* 0x0000000911007c0c */ /* 0x000fe2000bf06100 */
[----:B------:R-:W-:-:S12]  /*0c60*/  IMAD.MOV.U32 R19, RZ, RZ, -0x1 ;  /* 0xffffffffff137424 */ /* 0x000fd800078e00ff */
[----:B------:R-:W-:Y:S05]  /*0c70*/  @P0 BRA `(.L_x_10) ;  /* 0x0000000400580947 */ /* 0x000fea0003800000 */
[----:B------:R-:W1:Y:S01]  /*0c80*/  LDC.64 R20, c[0x0][0x628] ;  /* 0x00018a00ff147b82 */ /* 0x000e620000000a00 */
[----:B------:R-:W-:Y:S02]  /*0c90*/  IMAD.MOV.U32 R8, RZ, RZ, R16 ;  /* 0x000000ffff087224 */ /* 0x000fe400078e0010 */
[----:B------:R-:W-:-:S05]  /*0ca0*/  IMAD.MOV.U32 R9, RZ, RZ, R17 ;  /* 0x000000ffff097224 */ /* 0x000fca00078e0011 */
[----:B------:R-:W2:Y:S08]  /*0cb0*/  LDC R18, c[0x0][0x630] ;  /* 0x00018c00ff127b82 */ /* 0x000eb00000000800 */
[----:B------:R-:W3:Y:S01]  /*0cc0*/  LDC.64 R24, c[0x0][0x620] ;  /* 0x00018800ff187b82 */ /* 0x000ee20000000a00 */
[----:B-1----:R-:W-:-:S04]  /*0cd0*/  ISETP.NE.U32.AND P0, PT, R20, RZ, PT ;  /* 0x000000ff1400720c */ /* 0x002fc80003f05070 */
[----:B------:R-:W-:-:S13]  /*0ce0*/  ISETP.NE.AND.EX P0, PT, R21, RZ, PT, P0 ;  /* 0x000000ff1500720c */ /* 0x000fda0003f05300 */
[----:B--23--:R-:W-:Y:S05]  /*0cf0*/  @!P0 BRA `(.L_x_11) ;  /* 0x0000000000288947 */ /* 0x00cfea0003800000 */
[----:B------:R-:W1:Y:S02]  /*0d00*/  LDC R3, c[0x0][0x634] ;  /* 0x00018d00ff037b82 */ /* 0x000e640000000800 */
[----:B-1----:R-:W-:-:S05]  /*0d10*/  IADD3 R3, P0, R16, R3, RZ ;  /* 0x0000000310037210 */ /* 0x002fca0007f1e0ff */
[----:B------:R-:W-:-:S04]  /*0d20*/  IMAD.X R19, RZ, RZ, R17, P0 ;  /* 0x000000ffff137224 */ /* 0x000fc800000e0611 */
[----:B------:R-:W-:-:S04]  /*0d30*/  IMAD.WIDE.U32 R8, R19, R20, RZ ;  /* 0x0000001413087225 */ /* 0x000fc800078e00ff */
[----:B0-----:R-:W-:-:S04]  /*0d40*/  IMAD.WIDE.U32 R10, P0, R3, R21, R8 ;  /* 0x00000015030a7225 */ /* 0x001fc80007800008 */
[----:B------:R-:W-:-:S04]  /*0d50*/  IMAD.WIDE.U32 R8, R3, R20, RZ ;  /* 0x0000001403087225 */ /* 0x000fc800078e00ff */
[----:B------:R-:W-:Y:S01]  /*0d60*/  IMAD.X R13, RZ, RZ, RZ, P0 ;  /* 0x000000ffff0d7224 */ /* 0x000fe200000e06ff */
[----:B------:R-:W-:Y:S01]  /*0d70*/  IADD3 RZ, P0, R9, R10, RZ ;  /* 0x0000000a09ff7210 */ /* 0x000fe20007f1e0ff */
[----:B------:R-:W-:-:S04]  /*0d80*/  IMAD.MOV.U32 R12, RZ, RZ, R11 ;  /* 0x000000ffff0c7224 */ /* 0x000fc800078e000b */
[----:B------:R-:W-:-:S08]  /*0d90*/  IMAD.WIDE.U32.X R8, R19, R21, R12, P0 ;  /* 0x0000001513087225 */ /* 0x000fd000000e040c */
.L_x_11:
[-CC-:B------:R-:W-:Y:S01]  /*0da0*/  SHF.R.U64 R30, R8, R18.reuse, R9.reuse ;  /* 0x00000012081e7219 */ /* 0x180fe20000001209 */
[----:B------:R-:W1:Y:S01]  /*0db0*/  LDC R12, c[0x0][0x618] ;  /* 0x00018600ff0c7b82 */ /* 0x000e620000000800 */
[----:B------:R-:W-:Y:S01]  /*0dc0*/  SHF.R.U32.HI R7, RZ, R18, R9 ;  /* 0x00000012ff077219 */ /* 0x000fe20000011609 */
[----:B------:R-:W-:Y:S01]  /*0dd0*/  ULDC UR4, c[0x0][0x150] ;  /* 0x0000540000047ab9 */ /* 0x000fe20000000800 */
[----:B0-----:R-:W-:Y:S02]  /*0de0*/  IADD3 R11, P0, RZ, -R30, RZ ;  /* 0x8000001eff0b7210 */ /* 0x001fe40007f1e0ff */
[----:B------:R-:W-:-:S03]  /*0df0*/  I2FP.F32.U32 R3, R6 ;  /* 0x0000000600037245 */ /* 0x000fc60000201000 */
[----:B------:R-:W0:Y:S01]  /*0e00*/  LDC.64 R26, c[0x0][0x640] ;  /* 0x00019000ff1a7b82 */ /* 0x000e220000000a00 */
[----:B------:R-:W-:Y:S02]  /*0e10*/  IMAD.X R13, RZ, RZ, ~R7, P0 ;  /* 0x000000ffff0d7224 */ /* 0x000fe400000e0e07 */
[----:B------:R-:W-:Y:S01]  /*0e20*/  FMUL R3, R3, UR4 ;  /* 0x0000000403037c20 */ /* 0x000fe20008400000 */
[----:B------:R-:W-:Y:S01]  /*0e30*/  IMAD.WIDE.U32 R8, R11, R24, R16 ;  /* 0x000000180b087225 */ /* 0x000fe200078e0010 */
[----:B------:R-:W-:-:S03]  /*0e40*/  ULDC UR4, c[0x0][0x154] ;  /* 0x0000550000047ab9 */ /* 0x000fc60000000800 */
[----:B------:R-:W-:Y:S01]  /*0e50*/  IMAD R10, R13, R24, RZ ;  /* 0x000000180d0a7224 */ /* 0x000fe200078e02ff */
[----:B------:R-:W2:Y:S01]  /*0e60*/  LDC R7, c[0x0][0x144] ;  /* 0x00005100ff077b82 */ /* 0x000ea20000000800 */
[----:B------:R-:W3:Y:S02]  /*0e70*/  F2I.U32.TRUNC.NTZ R3, R3 ;  /* 0x0000000300037305 */ /* 0x000ee4000020f000 */
[----:B------:R-:W-:-:S04]  /*0e80*/  IMAD R11, R11, R25, R10 ;  /* 0x000000190b0b7224 */ /* 0x000fc800078e020a */
[----:B------:R-:W-:Y:S01]  /*0e90*/  IMAD.IADD R9, R9, 0x1, R11 ;  /* 0x0000000109097824 */ /* 0x000fe200078e020b */
[----:B------:R-:W4:Y:S01]  /*0ea0*/  LDC R18, c[0x0][0x608] ;  /* 0x00018200ff127b82 */ /* 0x000f220000000800 */
[----:B------:R-:W-:-:S03]  /*0eb0*/  IMAD.MOV.U32 R11, RZ, RZ, -0x1 ;  /* 0xffffffffff0b7424 */ /* 0x000fc600078e00ff */
[-C--:B-1----:R-:W-:Y:S02]  /*0ec0*/  SHF.R.U64 R22, R8, R12.reuse, R9 ;  /* 0x0000000c08167219 */ /* 0x082fe40000001209 */
[----:B------:R-:W-:Y:S02]  /*0ed0*/  I2FP.F32.U32 R8, R15 ;  /* 0x0000000f00087245 */ /* 0x000fe40000201000 */
[----:B------:R-:W1:Y:S01]  /*0ee0*/  LDC R24, c[0x0][0x658] ;  /* 0x00019600ff187b82 */ /* 0x000e620000000800 */
[----:B0-----:R-:W-:Y:S01]  /*0ef0*/  ISETP.NE.U32.AND P0, PT, R26, RZ, PT ;  /* 0x000000ff1a00720c */ /* 0x001fe20003f05070 */
[----:B---3--:R-:W-:Y:S01]  /*0f00*/  IMAD.MOV R10, RZ, RZ, -R3 ;  /* 0x000000ffff0a7224 */ /* 0x008fe200078e0a03 */
[----:B------:R-:W-:Y:S01]  /*0f10*/  SHF.R.U32.HI R9, RZ, R12, R9 ;  /* 0x0000000cff097219 */ /* 0x000fe20000011609 */
[----:B------:R-:W-:Y:S01]  /*0f20*/  FMUL R8, R8, UR4 ;  /* 0x0000000408087c20 */ /* 0x000fe20008400000 */
[----:B------:R-:W-:-:S03]  /*0f30*/  ISETP.NE.AND.EX P0, PT, R27, RZ, PT, P0 ;  /* 0x000000ff1b00720c */ /* 0x000fc60003f05300 */
[----:B------:R-:W0:Y:S01]  /*0f40*/  LDC R20, c[0x0][0x148] ;  /* 0x00005200ff147b82 */ /* 0x000e220000000800 */
[----:B--2---:R-:W-:-:S07]  /*0f50*/  IMAD R3, R7, R10, R6 ;  /* 0x0000000a07037224 */ /* 0x004fce00078e0206 */
[----:B------:R-:W2:Y:S01]  /*0f60*/  LDC R21, c[0x0][0x600] ;  /* 0x00018000ff157b82 */ /* 0x000ea20000000800 */
[-CC-:B----4-:R-:W-:Y:S02]  /*0f70*/  SHF.R.U64 R32, R22, R18.reuse, R9.reuse ;  /* 0x0000001216207219 */ /* 0x190fe40000001209 */
[----:B------:R-:W-:Y:S01]  /*0f80*/  SHF.R.U32.HI R7, RZ, R18, R9 ;  /* 0x00000012ff077219 */ /* 0x000fe20000011609 */
[----:B------:R-:W-:Y:S01]  /*0f90*/  IMAD.MOV.U32 R9, RZ, RZ, 0x1 ;  /* 0x00000001ff097424 */ /* 0x000fe200078e00ff */
[----:B------:R3:W4:Y:S03]  /*0fa0*/  F2I.U32.TRUNC.NTZ R18, R8 ;  /* 0x0000000800127305 */ /* 0x000726000020f000 */
[----:B------:R-:W0:Y:S01]  /*0fb0*/  LDC R25, c[0x0][0x648] ;  /* 0x00019200ff197b82 */ /* 0x000e220000000800 */
[-C--:B-1----:R-:W-:Y:S02]  /*0fc0*/  SHF.L.U32 R6, R11, R24.reuse, RZ ;  /* 0x000000180b067219 */ /* 0x082fe400000006ff */
[----:B------:R-:W-:-:S02]  /*0fd0*/  SHF.R.U64 R34, R32, R24, R7 ;  /* 0x0000001820227219 */ /* 0x000fc40000001207 */
[----:B------:R-:W-:Y:S02]  /*0fe0*/  LOP3.LUT R13, RZ, R6, RZ, 0x33, !PT ;  /* 0x00000006ff0d7212 */ /* 0x000fe400078e33ff */
[-C--:B------:R-:W-:Y:S01]  /*0ff0*/  SHF.R.U32.HI R7, RZ, R24.reuse, R7 ;  /* 0x00000018ff077219 */ /* 0x080fe20000011607 */
[----:B------:R-:W1:Y:S01]  /*1000*/  LDC R29, c[0x0][0x638] ;  /* 0x00018e00ff1d7b82 */ /* 0x000e620000000800 */
[----:B------:R-:W-:Y:S01]  /*1010*/  SHF.L.U32 R12, R9, R24, RZ ;  /* 0x00000018090c7219 */ /* 0x000fe200000006ff */
[----:B------:R-:W-:-:S06]  /*1020*/  IMAD.MOV.U32 R6, RZ, RZ, R34 ;  /* 0x000000ffff067224 */ /* 0x000fcc00078e0022 */
[----:B------:R-:W0:Y:S01]  /*1030*/  LDC R28, c[0x0][0x610] ;  /* 0x00018400ff1c7b82 */ /* 0x000e220000000800 */
[----:B---34-:R-:W-:Y:S05]  /*1040*/  @!P0 BRA `(.L_x_12) ;  /* 0x0000000000288947 */ /* 0x018fea0003800000 */
[----:B------:R-:W3:Y:S02]  /*1050*/  LDC R11, c[0x0][0x64c] ;  /* 0x00019300ff0b7b82 */ /* 0x000ee40000000800 */
[----:B---3--:R-:W-:-:S05]  /*1060*/  IADD3 R11, P0, R34, R11, RZ ;  /* 0x0000000b220b7210 */ /* 0x008fca0007f1e0ff */
[----:B------:R-:W-:-:S04]  /*1070*/  IMAD.X R19, RZ, RZ, R7, P0 ;  /* 0x000000ffff137224 */ /* 0x000fc800000e0607 */
[----:B------:R-:W-:-:S04]  /*1080*/  IMAD.WIDE.U32 R6, R19, R26, RZ ;  /* 0x0000001a13067225 */ /* 0x000fc800078e00ff */
[----:B------:R-:W-:-:S04]  /*1090*/  IMAD.WIDE.U32 R8, P0, R11, R27, R6 ;  /* 0x0000001b0b087225 */ /* 0x000fc80007800006 */
[----:B------:R-:W-:-:S04]  /*10a0*/  IMAD.WIDE.U32 R6, R11, R26, RZ ;  /* 0x0000001a0b067225 */ /* 0x000fc800078e00ff */
[----:B------:R-:W-:Y:S01]  /*10b0*/  IMAD.X R11, RZ, RZ, RZ, P0 ;  /* 0x000000ffff0b7224 */ /* 0x000fe200000e06ff */
[----:B------:R-:W-:Y:S01]  /*10c0*/  IADD3 RZ, P0, R7, R8, RZ ;  /* 0x0000000807ff7210 */ /* 0x000fe20007f1e0ff */
[----:B------:R-:W-:-:S04]  /*10d0*/  IMAD.MOV.U32 R10, RZ, RZ, R9 ;  /* 0x000000ffff0a7224 */ /* 0x000fc800078e0009 */
[----:B------:R-:W-:-:S08]  /*10e0*/  IMAD.WIDE.U32.X R6, R19, R27, R10, P0 ;  /* 0x0000001b13067225 */ /* 0x000fd000000e040a */
.L_x_12:
[----:B0-----:R-:W-:Y:S01]  /*10f0*/  SHF.R.U64 R6, R6, R25, R7 ;  /* 0x0000001906067219 */ /* 0x001fe20000001207 */
[----:B--2---:R-:W-:Y:S01]  /*1100*/  VIADD R7, R21, 0xffffffff ;  /* 0xffffffff15077836 */ /* 0x004fe20000000000 */
[----:B------:R-:W-:Y:S01]  /*1110*/  LOP3.LUT R13, R32, R13, RZ, 0xc0, !PT ;  /* 0x0000000d200d7212 */ /* 0x000fe200078ec0ff */
[----:B------:R-:W-:Y:S02]  /*1120*/  IMAD.MOV R18, RZ, RZ, -R18 ;  /* 0x000000ffff127224 */ /* 0x000fe400078e0a12 */
[----:B------:R-:W-:Y:S01]  /*1130*/  IMAD.MOV R8, RZ, RZ, -R6 ;  /* 0x000000ffff087224 */ /* 0x000fe200078e0a06 */
[----:B------:R-:W-:Y:S01]  /*1140*/  LOP3.LUT R7, R22, R7, RZ, 0xc0, !PT ;  /* 0x0000000716077212 */ /* 0x000fe200078ec0ff */
[----:B------:R-:W-:Y:S02]  /*1150*/  IMAD R12, R12, R6, R13 ;  /* 0x000000060c0c7224 */ /* 0x000fe400078e020d */
[----:B------:R-:W-:Y:S02]  /*1160*/  @P1 IMAD R3, R20, R18, R15 ;  /* 0x0000001214031224 */ /* 0x000fe400078e020f */
[----:B-1----:R-:W-:-:S02]  /*1170*/  IMAD R6, R8, R29, R34 ;  /* 0x0000001d08067224 */ /* 0x002fc400078e0222 */
[----:B------:R-:W-:Y:S02]  /*1180*/  IMAD R22, R12, R28, R3 ;  /* 0x0000001c0c167224 */ /* 0x000fe400078e0203 */
[----:B------:R-:W-:Y:S02]  /*1190*/  IMAD R7, R6, R21, R7 ;  /* 0x0000001506077224 */ /* 0x000fe400078e0207 */
[----:B------:R-:W-:Y:S02]  /*11a0*/  IMAD.MOV.U32 R3, RZ, RZ, 0x1 ;  /* 0x00000001ff037424 */ /* 0x000fe400078e00ff */
[----:B------:R-:W-:Y:S01]  /*11b0*/  IMAD.MOV.U32 R19, RZ, RZ, R30 ;  /* 0x000000ffff137224 */ /* 0x000fe200078e001e */
[----:B------:R-:W-:Y:S02]  /*11c0*/  SEL R18, R7, R22, !P1 ;  /* 0x0000001607127207 */ /* 0x000fe40004800000 */
[----:B------:R-:W-:-:S07]  /*11d0*/  SEL R22, R22, R7, !P1 ;  /* 0x0000000716167207 */ /* 0x000fce0004800000 */
.L_x_10:
[----:B------:R-:W-:Y:S05]  /*11e0*/  @!P2 BRA `(.L_x_13) ;  /* 0x0000003800e4a947 */ /* 0x000fea0003800000 */
[----:B------:R-:W-:-:S13]  /*11f0*/  ISETP.GT.U32.AND P0, PT, R31, 0x1, PT ;  /* 0x000000011f00780c */ /* 0x000fda0003f04070 */
[----:B------:R-:W-:Y:S05]  /*1200*/  @P0 EXIT ;  /* 0x000000000000094d */ /* 0x000fea0003800000 */
.L_x_14:
[----:B------:R-:W-:-:S08]  /*1210*/  NOP ;  /* 0x0000000000007918 */ /* 0x000fd00000000000 */
[----:B------:R-:W1:Y:S02]  /*1220*/  USETMAXREG.TRY_ALLOC.CTAPOOL UP0, 0xe8 ;  /* 0x000000e8000079c8 */ /* 0x000e640008000600 */
[----:B-1----:R-:W-:-:S13]  /*1230*/  PLOP3.LUT P0, PT, PT, PT, UP0, 0x80, 0x0 ;  /* 0x000000000000781c */ /* 0x002fda0003f0f008 */
[----:B------:R-:W-:Y:S05]  /*1240*/  @!P0 BRA `(.L_x_14) ;  /* 0xfffffffc00f08947 */ /* 0x000fea000383ffff */
[----:B------:R-:W-:-:S13]  /*1250*/  LOP3.LUT P0, RZ, R3, 0xff, RZ, 0xc0, !PT ;  /* 0x000000ff03ff7812 */ /* 0x000fda000780c0ff */
[----:B------:R-:W-:Y:S05]  /*1260*/  @!P0 EXIT ;  /* 0x000000000000894d */ /* 0x000fea0003800000 */
[----:B------:R-:W2:Y:S01]  /*1270*/  LDL.64 R8, [R1] ;  /* 0x0000000001087983 */ /* 0x000ea20000100a00 */
[----:B------:R-:W-:Y:S01]  /*1280*/  SHF.R.S32.HI R4, RZ, 0x1f, R5 ;  /* 0x0000001fff047819 */ /* 0x000fe20000011405 */
[----:B------:R-:W1:Y:S01]  /*1290*/  S2UR UR4, SR_CgaCtaId ;  /* 0x00000000000479c3 */ /* 0x000e620000008800 */
[----:B------:R-:W-:Y:S01]  /*12a0*/  UMOV UR41, 0x400 ;  /* 0x0000040000297882 */ /* 0x000fe20000000000 */
[----:B------:R-:W-:Y:S01]  /*12b0*/  UISETP.LT.AND UP0, UPT, UR40, 0x1, UPT ;  /* 0x000000012800788c */ /* 0x000fe2000bf01270 */
[CC--:B------:R-:W-:Y:S01]  /*12c0*/  LEA.HI R3, R4.reuse, R5.reuse, RZ, 0x2 ;  /* 0x0000000504037211 */ /* 0x0c0fe200078f10ff */
[----:B------:R-:W-:Y:S01]  /*12d0*/  UIADD3 UR5, UR43, -0x1, URZ ;  /* 0xffffffff2b057890 */ /* 0x000fe2000fffe03f */
[----:B------:R-:W-:Y:S01]  /*12e0*/  LEA.HI R4, R4, R5, RZ, 0x5 ;  /* 0x0000000504047211 */ /* 0x000fe200078f28ff */
[----:B------:R-:W-:Y:S01]  /*12f0*/  USEL UR42, UR40, 0x1, UP0 ;  /* 0x00000001282a7887 */ /* 0x000fe20008000000 */
[--C-:B------:R-:W-:Y:S01]  /*1300*/  SHF.R.S32.HI R58, RZ, 0x2, R3.reuse ;  /* 0x00000002ff3a7819 */ /* 0x100fe20000011403 */
[----:B------:R-:W3:Y:S01]  /*1310*/  LDC R64, c[0x0][0x658] ;  /* 0x00019600ff407b82 */ /* 0x000ee20000000800 */
[----:B------:R-:W-:Y:S01]  /*1320*/  SHF.R.S32.HI R7, RZ, 0x1f, R3 ;  /* 0x0000001fff077819 */ /* 0x000fe20000011403 */
[----:B------:R-:W-:Y:S01]  /*1330*/  UISETP.NE.AND UP0, UPT, UR5, URZ, UPT ;  /* 0x0000003f0500728c */ /* 0x000fe2000bf05270 */
[----:B------:R-:W-:Y:S01]  /*1340*/  LOP3.LUT R6, R3, 0xfffffffc, RZ, 0xc0, !PT ;  /* 0xfffffffc03067812 */ /* 0x000fe200078ec0ff */
[----:B------:R-:W-:Y:S01]  /*1350*/  ULDC UR8, c[0x0][0x284] ;  /* 0x0000a10000087ab9 */ /* 0x000fe20000000800 */
[----:B------:R-:W-:Y:S01]  /*1360*/  LEA.HI R7, R7, R58, RZ, 0x3 ;  /* 0x0000003a07077211 */ /* 0x000fe200078f18ff */
[----:B------:R-:W-:Y:S01]  /*1370*/  USEL UR7, URZ, 0x1, UP0 ;  /* 0x000000013f077887 */ /* 0x000fe20008000000 */
[----:B------:R-:W-:Y:S01]  /*1380*/  SHF.R.S32.HI R3, RZ, 0x5, R4 ;  /* 0x00000005ff037819 */ /* 0x000fe20000011404 */
[----:B------:R-:W4:Y:S01]  /*1390*/  LDC.64 R62, c[0x0][0x5c8] ;  /* 0x00017200ff3e7b82 */ /* 0x000f220000000a00 */
[----:B------:R-:W-:Y:S01]  /*13a0*/  LOP3.LUT R7, R7, 0xfffffff8, RZ, 0xc0, !PT ;  /* 0xfffffff807077812 */ /* 0x000fe200078ec0ff */
[----:B------:R-:W-:Y:S01]  /*13b0*/  IMAD.IADD R6, R5, 0x1, -R6 ;  /* 0x0000000105067824 */ /* 0x000fe200078e0a06 */
[----:B------:R-:W-:Y:S01]  /*13c0*/  LOP3.LUT R72, R23, 0x1, RZ, 0xfc, !PT ;  /* 0x0000000117487812 */ /* 0x000fe200078efcff */
[----:B------:R-:W-:Y:S01]  /*13d0*/  IMAD.MOV.U32 R5, RZ, RZ, 0x1 ;  /* 0x00000001ff057424 */ /* 0x000fe200078e00ff */
[----:B------:R-:W-:Y:S01]  /*13e0*/  USHF.L.U32 UR47, UR40, 0x1, URZ ;  /* 0x00000001282f7899 */ /* 0x000fe2000800063f */
[----:B------:R-:W-:Y:S01]  /*13f0*/  IMAD.IADD R58, R58, 0x1, -R7 ;  /* 0x000000013a3a7824 */ /* 0x000fe200078e0a07 */
[----:B------:R-:W-:Y:S01]  /*1400*/  UIADD3 UR42, -UR42, UR40, URZ ;  /* 0x000000282a2a7290 */ /* 0x000fe2000fffe13f */
[----:B------:R-:W0:Y:S01]  /*1410*/  LDC R65, c[0x0][0x288] ;  /* 0x0000a200ff417b82 */ /* 0x000e220000000800 */
[----:B-1----:R-:W-:Y:S01]  /*1420*/  ULEA UR41, UR4, UR41, 0x18 ;  /* 0x0000002904297291 */ /* 0x002fe2000f8ec03f */
[C-C-:B------:R-:W-:Y:S01]  /*1430*/  IMAD R69, R3.reuse, -0x10, -R58.reuse ;  /* 0xfffffff003457824 */ /* 0x140fe200078e0a3a */
[--C-:B------:R-:W-:Y:S01]  /*1440*/  SHF.R.S32.HI R59, RZ, 0x1f, R58.reuse ;  /* 0x0000001fff3b7819 */ /* 0x100fe2000001143a */
[----:B------:R-:W-:Y:S01]  /*1450*/  USHF.L.U32 UR4, UR5, 0x3, URZ ;  /* 0x0000000305047899 */ /* 0x000fe2000800063f */
[----:B------:R-:W-:Y:S01]  /*1460*/  IMAD.SHL.U32 R60, R6, 0x2, RZ ;  /* 0x00000002063c7824 */ /* 0x000fe200078e00ff */
[----:B------:R-:W-:Y:S01]  /*1470*/  UIADD3 UR5, UR41, 0x180, URZ ;  /* 0x0000018029057890 */ /* 0x000fe2000fffe03f */
[----:B------:R-:W-:Y:S01]  /*1480*/  IMAD.U32 R73, RZ, RZ, UR7 ;  /* 0x00000007ff497e24 */ /* 0x000fe2000f8e00ff */
[----:B------:R-:W1:Y:S01]  /*1490*/  LDC R67, c[0x0][0x600] ;  /* 0x00018000ff437b82 */ /* 0x000e620000000800 */
[----:B------:R-:W-:Y:S01]  /*14a0*/  IMAD.WIDE R58, R3, 0x10, R58 ;  /* 0x00000010033a7825 */ /* 0x000fe200078e023a */
[----:B------:R-:W-:Y:S01]  /*14b0*/  UIADD3 UR6, UR41, 0x1c180, URZ ;  /* 0x0001c18029067890 */ /* 0x000fe2000fffe03f */
[----:B------:R-:W-:Y:S01]  /*14c0*/  SHF.R.S32.HI R61, RZ, 0x1f, R60 ;  /* 0x0000001fff3d7819 */ /* 0x000fe2000001143c */
[----:B------:R-:W-:Y:S01]  /*14d0*/  USHF.R.U32.HI UR5, URZ, 0x4, UR5 ;  /* 0x000000043f057899 */ /* 0x000fe20008011605 */
[----:B------:R-:W-:Y:S01]  /*14e0*/  IMAD.MOV.U32 R3, RZ, RZ, -0x1 ;  /* 0xffffffffff037424 */ /* 0x000fe200078e00ff */
[----:B------:R-:W-:Y:S01]  /*14f0*/  USHF.R.U32.HI UR6, URZ, 0x4, UR6 ;  /* 0x000000043f067899 */ /* 0x000fe20008011606 */
[----:B------:R-:W-:Y:S01]  /*1500*/  VIADD R69, R69, UR8 ;  /* 0x0000000845457c36 */ /* 0x000fe20008000000 */
[----:B------:R-:W-:Y:S01]  /*1510*/  UIADD3 UR48, UR41, 0x80, URZ ;  /* 0x0000008029307890 */ /* 0x000fe2000fffe03f */
[C---:B----4-:R-:W-:Y:S01]  /*1520*/  SHF.L.U64.HI R63, R62.reuse, 0x3, R63 ;  /* 0x000000033e3f7819 */ /* 0x050fe2000001023f */
[----:B------:R-:W-:Y:S01]  /*1530*/  ULOP3.LUT UR4, UR4, 0x8, URZ, 0xc0, !UPT ;  /* 0x0000000804047892 */ /* 0x000fe2000f8ec03f */
[-C--:B---3--:R-:W-:Y:S01]  /*1540*/  SHF.L.U32 R3, R3, R64.reuse, RZ ;  /* 0x0000004003037219 */ /* 0x088fe200000006ff */
[----:B------:R-:W-:Y:S01]  /*1550*/  ULOP3.LUT UR5, UR5, 0x3fff, URZ, 0xc0, !UPT ;  /* 0x00003fff05057892 */ /* 0x000fe2000f8ec03f */
[----:B------:R-:W-:Y:S01]  /*1560*/  SHF.L.U32 R64, R5, R64, RZ ;  /* 0x0000004005407219 */ /* 0x000fe200000006ff */
[----:B------:R-:W-:Y:S01]  /*1570*/  ULOP3.LUT UR6, UR6, 0x3fff, URZ, 0xc0, !UPT ;  /* 0x00003fff06067892 */ /* 0x000fe2000f8ec03f */
[----:B------:R-:W-:Y:S01]  /*1580*/  IMAD.SHL.U32 R62, R62, 0x8, RZ ;  /* 0x000000083e3e7824 */ /* 0x000fe200078e00ff */
[----:B------:R-:W-:Y:S01]  /*1590*/  LOP3.LUT R68, RZ, R3, RZ, 0x33, !PT ;  /* 0x00000003ff447212 */ /* 0x000fe200078e33ff */
[----:B0-----:R-:W-:Y:S01]  /*15a0*/  IMAD R65, R6, -0x2, R65 ;  /* 0xfffffffe06417824 */ /* 0x001fe200078e0241 */
[----:B------:R-:W-:-:S02]  /*15b0*/  ULEA UR43, UR43, UR48, 0x3 ;  /* 0x000000302b2b7291 */ /* 0x000fc4000f8e183f */
[----:B------:R-:W-:Y:S02]  /*15c0*/  ULOP3.LUT UR49, UR4, 0x8, URZ, 0x3c, !UPT ;  /* 0x0000000804317892 */ /* 0x000fe4000f8e3c3f */
[----:B------:R-:W-:Y:S01]  /*15d0*/  ULOP3.LUT UR44, UR4, 0x18, URZ, 0x3c, !UPT ;  /* 0x00000018042c7892 */ /* 0x000fe2000f8e3c3f */
[----:B-1----:R-:W-:Y:S01]  /*15e0*/  VIADD R67, R67, 0xffffffff ;  /* 0xffffffff43437836 */ /* 0x002fe20000000000 */
[----:B------:R-:W-:Y:S02]  /*15f0*/  ULOP3.LUT UR45, UR5, 0x10000, URZ, 0xfc, !UPT ;  /* 0x00010000052d7892 */ /* 0x000fe4000f8efc3f */
[----:B------:R-:W-:Y:S01]  /*1600*/  ULOP3.LUT UR46, UR6, 0x10000, URZ, 0xfc, !UPT ;  /* 0x00010000062e7892 */ /* 0x000fe2000f8efc3f */
[----:B--2---:R-:W-:-:S11]  /*1610*/  SHF.L.U64.HI R66, R8, 0x1, R0 ;  /* 0x0000000108427819 */ /* 0x004fd60000010200 */
.L_x_98:
[----:B------:R-:W-:-:S04]  /*1620*/  SHF.L.U32 R0, R73, 0x1f, RZ ;  /* 0x0000001f49007819 */ /* 0x000fc800000006ff */
[----:B------:R-:W0:Y:S02]  /*1630*/  SYNCS.PHASECHK.TRANS64.TRYWAIT P0, [UR43+-0x8], R0 ;  /* 0xfffff800ff0075a7 */ /* 0x000e24000800016b */
[----:B01-34-:R-:W-:Y:S05]  /*1640*/  @!P0 BRA `(.L_x_15) ;  /* 0x0000004800508947 */ /* 0x01bfea0003800000 */
.L_x_123:
[----:B------:R-:W-:Y:S02]  /*1650*/  ULDC UR4, c[0x0][0x28c] ;  /* 0x0000a30000047ab9 */ /* 0x000fe40000000800 */
[----:B------:R-:W-:-:S13]  /*1660*/  ISETP.LT.AND P0, PT, RZ, UR4, PT ;  /* 0x00000004ff007c0c */ /* 0x000fda000bf01270 */
[----:B------:R-:W-:Y:S05]  /*1670*/  @P0 BRA `(.L_x_16) ;  /* 0x0000000000400947 */ /* 0x000fea0003800000 */
[----:B0-----:R-:W-:Y:S01]  /*1680*/  MOV R0, 0x0 ;  /* 0x0000000000007802 */ /* 0x001fe20000000f00 */
[----:B------:R-:W-:Y:S01]  /*1690*/  ULDC.64 UR4, c[0x4][0x68] ;  /* 0x01001a0000047ab9 */ /* 0x000fe20000000a00 */
[----:B------:R-:W-:Y:S01]  /*16a0*/  ULDC.64 UR6, c[0x4][0x8] ;  /* 0x0100020000067ab9 */ /* 0x000fe20000000a00 */
[----:B------:R-:W-:Y:S01]  /*16b0*/  IMAD.U32 R4, RZ, RZ, UR4 ;  /* 0x00000004ff047e24 */ /* 0x000fe2000f8e00ff */
[----:B------:R0:W1:Y:S01]  /*16c0*/  LDC.64 R14, c[0x4][R0] ;  /* 0x01000000000e7b82 */ /* 0x0000620000000a00 */
[----:B------:R-:W-:Y:S01]  /*16d0*/  IMAD.U32 R5, RZ, RZ, UR5 ;  /* 0x00000005ff057e24 */ /* 0x000fe2000f8e00ff */
[----:B------:R-:W-:Y:S01]  /*16e0*/  ULDC.64 UR4, c[0x4][0x70] ;  /* 0x01001c0000047ab9 */ /* 0x000fe20000000a00 */
[----:B------:R-:W-:Y:S02]  /*16f0*/  IMAD.U32 R10, RZ, RZ, UR6 ;  /* 0x00000006ff0a7e24 */ /* 0x000fe4000f8e00ff */
[----:B------:R-:W-:Y:S02]  /*1700*/  IMAD.U32 R6, RZ, RZ, UR4 ;  /* 0x00000004ff067e24 */ /* 0x000fe4000f8e00ff */
[----:B------:R-:W-:-:S02]  /*1710*/  IMAD.U32 R7, RZ, RZ, UR5 ;  /* 0x00000005ff077e24 */ /* 0x000fc4000f8e00ff */
[----:B------:R-:W-:Y:S02]  /*1720*/  IMAD.U32 R11, RZ, RZ, UR7 ;  /* 0x00000007ff0b7e24 */ /* 0x000fe4000f8e00ff */
[----:B------:R-:W-:Y:S02]  /*1730*/  IMAD.MOV.U32 R8, RZ, RZ, 0x1e1 ;  /* 0x000001e1ff087424 */ /* 0x000fe400078e00ff */
[----:B------:R-:W-:Y:S02]  /*1740*/  IMAD.MOV.U32 R12, RZ, RZ, 0x1 ;  /* 0x00000001ff0c7424 */ /* 0x000fe400078e00ff */
[----:B0-----:R-:W-:-:S07]  /*1750*/  IMAD.MOV.U32 R13, RZ, RZ, RZ ;  /* 0x000000ffff0d7224 */ /* 0x001fce00078e00ff */
[----:B------:R-:W-:-:S07]  /*1760*/  LEPC R20, `(.L_x_16) ;  /* 0x000000001014794e */ /* 0x000fce0000000000 */
[----:B-1---5:R-:W-:Y:S05]  /*1770*/  CALL.ABS.NOINC R14 ;  /* 0x000000000e007343 */ /* 0x022fea0003c00000 */
.L_x_16:
[----:B------:R-:W-:-:S13]  /*1780*/  ISETP.NE.AND P0, PT, R72, 0x3, PT ;  /* 0x000000034800780c */ /* 0x000fda0003f05270 */
[----:B------:R-:W-:Y:S05]  /*1790*/  @!P0 BRA `(.L_x_17) ;  /* 0x0000000000048947 */ /* 0x000fea0003800000 */
[----:B------:R-:W-:Y:S01]  /*17a0*/  BPT.TRAP 0x1 ;  /* 0x000000040000795c */ /* 0x000fe20000300000 */
.L_x_17:
[----:B0-----:R-:W-:Y:S02]  /*17b0*/  IMAD.U32 R3, RZ, RZ, UR38 ;  /* 0x00000026ff037e24 */ /* 0x001fe4000f8e00ff */
[----:B------:R-:W-:-:S03]  /*17c0*/  IMAD.U32 R0, RZ, RZ, UR39 ;  /* 0x00000027ff007e24 */ /* 0x000fc6000f8e00ff */
[----:B------:R-:W-:Y:S02]  /*17d0*/  LEA R3, R3, UR41, 0x3 ;  /* 0x0000002903037c11 */ /* 0x000fe4000f8e18ff */
[----:B------:R-:W-:-:S04]  /*17e0*/  SHF.L.U32 R0, R0, 0x1f, RZ ;  /* 0x0000001f00007819 */ /* 0x000fc800000006ff */
[----:B------:R0:W1:Y:S01]  /*17f0*/  SYNCS.PHASECHK.TRANS64.TRYWAIT P1, [R3+URZ], R0 ;  /* 0x00000000030075a7 */ /* 0x000062000802017f */
[----:B------:R-:W-:Y:S05]  /*1800*/  @!P0 BRA `(.L_x_18) ;  /* 0x0000000000048947 */ /* 0x000fea0003800000 */
[----:B------:R-:W-:Y:S01]  /*1810*/  BPT.TRAP 0x1 ;  /* 0x000000040000795c */ /* 0x000fe20000300000 */
.L_x_18:
[----:B-1----:R-:W-:Y:S05]  /*1820*/  @P1 BRA `(.L_x_19) ;  /* 0x0000000000081947 */ /* 0x002fea0003800000 */
[----:B------:R-:W1:Y:S02]  /*1830*/  SYNCS.PHASECHK.TRANS64.TRYWAIT P1, [R3+URZ], R0 ;  /* 0x00000000030075a7 */ /* 0x000e64000802017f */
[----:B-1----:R-:W-:Y:S05]  /*1840*/  @!P1 BRA `(.L_x_20) ;  /* 0x0000004400e89947 */ /* 0x002fea0003800000 */
.L_x_19:
[----:B------:R-:W-:Y:S05]  /*1850*/  WARPSYNC.ALL ;  /* 0x0000000000007948 */ /* 0x000fea0003800000 */
[----:B------:R-:W-:Y:S01]  /*1860*/  ULEA UR8, UR38, UR45, 0xa ;  /* 0x0000002d26087291 */ /* 0x000fe2000f8e503f */
[----:B------:R-:W-:Y:S01]  /*1870*/  WARPGROUP.ARRIVE ;  /* 0x00000000000079c5 */ /* 0x000fe20000000000 */
[----:B------:R-:W-:Y:S01]  /*1880*/  ULEA UR9, UR38, UR46, 0xa ;  /* 0x0000002e26097291 */ /* 0x000fe2000f8e503f */
[----:B01----:R-:W-:Y:S01]  /*1890*/  IMAD.U32 R0, RZ, RZ, UR42 ;  /* 0x0000002aff007e24 */ /* 0x003fe2000f8e00ff */
[----:B------:R-:W-:Y:S01]  /*18a0*/  UMOV UR5, 0x40000040 ;  /* 0x4000004000057882 */ /* 0x000fe20000000000 */
[----:B------:R-:W-:-:S02]  /*18b0*/  UMOV UR7, 0x40000040 ;  /* 0x4000004000077882 */ /* 0x000fc40000000000 */
[----:B------:R-:W-:Y:S01]  /*18c0*/  UMOV UR4, UR8 ;  /* 0x0000000800047c82 */ /* 0x000fe20008000000 */
[----:B------:R-:W-:Y:S01]  /*18d0*/  ISETP.GE.AND P1, PT, R0, 0x1, PT ;  /* 0x000000010000780c */ /* 0x000fe20003f26270 */
[----:B------:R-:W-:Y:S02]  /*18e0*/  UMOV UR6, UR9 ;  /* 0x0000000900067c82 */ /* 0x000fe40008000000 */
[----:B------:R-:W-:Y:S01]  /*18f0*/  HGMMA.64x64x16.F32.BF16 R24, gdesc[UR4], RZ, !UPT, gsb0 ;  /* 0x00e00000041879f0 */ /* 0x000fe2000c0018ff */
[----:B------:R-:W-:Y:S02]  /*1900*/  UIADD3 UR4, UR8, 0x2, URZ ;  /* 0x0000000208047890 */ /* 0x000fe4000fffe03f */
[----:B------:R-:W-:Y:S01]  /*1910*/  UIADD3 UR6, UR9, 0x2, URZ ;  /* 0x0000000209067890 */ /* 0x000fe2000fffe03f */
[----:B------:R-:W-:Y:S01]  /*1920*/  UMOV UR5, 0x40000040 ;  /* 0x4000004000057882 */ /* 0x000fe20000000000 */
[----:B------:R-:W-:Y:S01]  /*1930*/  UMOV UR7, 0x40000040 ;  /* 0x4000004000077882 */ /* 0x000fe20000000000 */
[----:B------:R-:W-:-:S02]  /*1940*/  WARPGROUP.DEPBAR.LE gsb0, 0x0 ;  /* 0x00008000000079c5 */ /* 0x000fc40000010000 */
[----:B------:R-:W-:-:S06]  /*1950*/  WARPGROUP.ARRIVE ;  /* 0x00000000000079c5 */ /* 0x000fcc0000000000 */
[----:B------:R-:W-:Y:S01]  /*1960*/  HGMMA.64x64x16.F32.BF16 R24, gdesc[UR4], R24, gsb0 ;  /* 0x00e00000041879f0 */ /* 0x000fe20008001818 */
[----:B------:R-:W-:Y:S02]  /*1970*/  UIADD3 UR4, UR8, 0x4, URZ ;  /* 0x0000000408047890 */ /* 0x000fe4000fffe03f */
[----:B------:R-:W-:Y:S01]  /*1980*/  UIADD3 UR6, UR9, 0x4, URZ ;  /* 0x0000000409067890 */ /* 0x000fe2000fffe03f */
[----:B------:R-:W-:Y:S01]  /*1990*/  UMOV UR5, 0x40000040 ;  /* 0x4000004000057882 */ /* 0x000fe20000000000 */
[----:B------:R-:W-:Y:S01]  /*19a0*/  UMOV UR7, 0x40000040 ;  /* 0x4000004000077882 */ /* 0x000fe20000000000 */
[----:B------:R-:W-:Y:S02]  /*19b0*/  WARPGROUP.DEPBAR.LE gsb0, 0x0 ;  /* 0x00008000000079c5 */ /* 0x000fe40000010000 */
        /* <DEDUP_REMOVED lines=36> */
[----:B------:R-:W-:Y:S03]  /*1c00*/  HGMMA.64x64x16.F32.BF16 R24, gdesc[UR4], R24, gsb0 ;  /* 0x00e00000041879f0 */ /* 0x000fe60008001818 */
[----:B------:R-:W-:Y:S02]  /*1c10*/  WARPGROUP.DEPBAR.LE gsb0, 0x0 ;  /* 0x00008000000079c5 */ /* 0x000fe40000010000 */
[----:B------:R-:W-:Y:S05]  /*1c20*/  @!P1 BRA `(.L_x_21) ;  /* 0x0000000400809947 */ /* 0x000fea0003800000 */
[----:B------:R-:W-:Y:S01]  /*1c30*/  UIADD3 UR8, UR38, 0x1, URZ ;  /* 0x0000000126087890 */ /* 0x000fe2000fffe03f */
[----:B------:R-:W-:Y:S01]  /*1c40*/  IMAD.U32 R0, RZ, RZ, UR42 ;  /* 0x0000002aff007e24 */ /* 0x000fe2000f8e00ff */
[----:B------:R-:W-:Y:S02]  /*1c50*/  UMOV UR9, UR38 ;  /* 0x0000002600097c82 */ /* 0x000fe40008000000 */
[----:B------:R-:W-:-:S04]  /*1c60*/  UISETP.NE.AND UP0, UPT, UR8, 0x7, UPT ;  /* 0x000000070800788c */ /* 0x000fc8000bf05270 */
[----:B------:R-:W-:Y:S02]  /*1c70*/  USEL UR4, URZ, 0x1, UP0 ;  /* 0x000000013f047887 */ /* 0x000fe40008000000 */
[----:B------:R-:W-:Y:S02]  /*1c80*/  USEL UR8, UR8, URZ, UP0 ;  /* 0x0000003f08087287 */ /* 0x000fe40008000000 */
[----:B------:R-:W-:-:S06]  /*1c90*/  ULOP3.LUT UR4, UR39, UR4, URZ, 0x3c, !UPT ;  /* 0x0000000427047292 */ /* 0x000fcc000f8e3c3f */
[----:B------:R-:W-:-:S07]  /*1ca0*/  IMAD.U32 R5, RZ, RZ, UR4 ;  /* 0x00000004ff057e24 */ /* 0x000fce000f8e00ff */
.L_x_28:
[----:B01----:R-:W-:Y:S05]  /*1cb0*/  @!P0 BRA `(.L_x_22) ;  /* 0x0000000000048947 */ /* 0x003fea0003800000 */
[----:B------:R-:W-:Y:S01]  /*1cc0*/  BPT.TRAP 0x1 ;  /* 0x000000040000795c */ /* 0x000fe20000300000 */
.L_x_22:
[----:B------:R-:W-:Y:S01]  /*1cd0*/  ULEA UR4, UR8, UR41, 0x3 ;  /* 0x0000002908047291 */ /* 0x000fe2000f8e183f */
[----:B------:R-:W-:-:S08]  /*1ce0*/  SHF.L.U32 R3, R5, 0x1f, RZ ;  /* 0x0000001f05037819 */ /* 0x000fd000000006ff */
[----:B------:R0:W1:Y:S01]  /*1cf0*/  SYNCS.PHASECHK.TRANS64.TRYWAIT P1, [UR4], R3 ;  /* 0x00000003ff0075a7 */ /* 0x0000620008020144 */
[----:B------:R-:W-:Y:S05]  /*1d00*/  @!P0 BRA `(.L_x_23) ;  /* 0x0000000000048947 */ /* 0x000fea0003800000 */
[----:B------:R-:W-:Y:S01]  /*1d10*/  BPT.TRAP 0x1 ;  /* 0x000000040000795c */ /* 0x000fe20000300000 */
.L_x_23:
[----:B-1----:R-:W-:Y:S05]  /*1d20*/  @P1 BRA `(.L_x_24) ;  /* 0x0000000000081947 */ /* 0x002fea0003800000 */
[----:B------:R-:W1:Y:S02]  /*1d30*/  SYNCS.PHASECHK.TRANS64.TRYWAIT P1, [UR4], R3 ;  /* 0x00000003ff0075a7 */ /* 0x000e640008020144 */
[----:B-1----:R-:W-:Y:S05]  /*1d40*/  @!P1 BRA `(.L_x_25) ;  /* 0x0000004000bc9947 */ /* 0x002fea0003800000 */
.L_x_24:
[----:B------:R-:W-:Y:S01]  /*1d50*/  ULEA UR11, UR8, UR45, 0xa ;  /* 0x0000002d080b7291 */ /* 0x000fe2000f8e503f */
[----:B------:R-:W-:Y:S01]  /*1d60*/  WARPGROUP.ARRIVE ;  /* 0x00000000000079c5 */ /* 0x000fe20000000000 */
[----:B------:R-:W-:Y:S01]  /*1d70*/  ULEA UR10, UR8, UR46, 0xa ;  /* 0x0000002e080a7291 */ /* 0x000fe2000f8e503f */
[----:B------:R-:W-:Y:S01]  /*1d80*/  UMOV UR5, 0x40000040 ;  /* 0x4000004000057882 */ /* 0x000fe20000000000 */
[----:B------:R-:W-:-:S03]  /*1d90*/  UMOV UR7, 0x40000040 ;  /* 0x4000004000077882 */ /* 0x000fc60000000000 */
[----:B------:R-:W-:Y:S02]  /*1da0*/  UMOV UR4, UR11 ;  /* 0x0000000b00047c82 */ /* 0x000fe40008000000 */
[----:B------:R-:W-:Y:S02]  /*1db0*/  UMOV UR6, UR10 ;  /* 0x0000000a00067c82 */ /* 0x000fe40008000000 */
[----:B------:R-:W-:Y:S01]  /*1dc0*/  HGMMA.64x64x16.F32.BF16 R24, gdesc[UR4], R24, gsb0 ;  /* 0x00e00000041879f0 */ /* 0x000fe20008001818 */
        /* <DEDUP_REMOVED lines=51> */
[----:B------:R-:W-:Y:S01]  /*2100*/  BPT.TRAP 0x1 ;  /* 0x000000040000795c */ /* 0x000fe20000300000 */
.L_x_26:
[----:B------:R-:W-:Y:S01]  /*2110*/  ULEA UR4, UR9, UR41, 0x3 ;  /* 0x0000002909047291 */ /* 0x000fe2000f8e183f */
[----:B------:R-:W-:-:S03]  /*2120*/  ISETP.GT.U32.AND P1, PT, R23, 0x1, PT ;  /* 0x000000011700780c */ /* 0x000fc60003f24070 */
[----:B------:R-:W-:-:S04]  /*2130*/  UIADD3 UR4, UR4, 0x38, URZ ;  /* 0x0000003804047890 */ /* 0x000fc8000fffe03f */
[----:B------:R-:W-:-:S09]  /*2140*/  UPRMT UR4, URZ, 0x654, UR4 ;  /* 0x000006543f047896 */ /* 0x000fd20008000004 */
[----:B------:R-:W-:Y:S01]  /*2150*/  SYNCS.ARRIVE.TRANS64.RED.A1T0 RZ, [UR4], RZ ;  /* 0x000000ffffff79a7 */ /* 0x000fe20008100404 */
[----:B------:R-:W-:Y:S05]  /*2160*/  @P1 BRA `(.L_x_27) ;  /* 0x0000000000041947 */ /* 0x000fea0003800000 */
[----:B------:R-:W-:Y:S01]  /*2170*/  BPT.TRAP 0x1 ;  /* 0x000000040000795c */ /* 0x000fe20000300000 */
.L_x_27:
[----:B------:R-:W-:Y:S01]  /*2180*/  UIADD3 UR8, UR8, 0x1, URZ ;  /* 0x0000000108087890 */ /* 0x000fe2000fffe03f */
[C---:B------:R-:W-:Y:S01]  /*2190*/  ISETP.GT.AND P1, PT, R0.reuse, 0x1, PT ;  /* 0x000000010000780c */ /* 0x040fe20003f24270 */
[----:B------:R-:W-:Y:S01]  /*21a0*/  UIADD3 UR9, UR9, 0x1, URZ ;  /* 0x0000000109097890 */ /* 0x000fe2000fffe03f */
[----:B------:R-:W-:Y:S01]  /*21b0*/  VIADD R0, R0, 0xffffffff ;  /* 0xffffffff00007836 */ /* 0x000fe20000000000 */
[----:B------:R-:W-:Y:S02]  /*21c0*/  UISETP.NE.AND UP0, UPT, UR8, 0x7, UPT ;  /* 0x000000070800788c */ /* 0x000fe4000bf05270 */
[----:B------:R-:W-:Y:S02]  /*21d0*/  UISETP.NE.AND UP1, UPT, UR9, 0x7, UPT ;  /* 0x000000070900788c */ /* 0x000fe4000bf25270 */
[----:B------:R-:W-:Y:S02]  /*21e0*/  USEL UR4, URZ, 0x1, UP0 ;  /* 0x000000013f047887 */ /* 0x000fe40008000000 */
[----:B------:R-:W-:-:S02]  /*21f0*/  USEL UR8, UR8, URZ, UP0 ;  /* 0x0000003f08087287 */ /* 0x000fc40008000000 */
[----:B------:R-:W-:Y:S02]  /*2200*/  USEL UR9, UR9, URZ, UP1 ;  /* 0x0000003f09097287 */ /* 0x000fe40008800000 */
[----:B------:R-:W-:Y:S01]  /*2210*/  LOP3.LUT R5, R5, UR4, RZ, 0x3c, !PT ;  /* 0x0000000405057c12 */ /* 0x000fe2000f8e3cff */
[----:B------:R-:W-:Y:S09]  /*2220*/  @P1 BRA `(.L_x_28) ;  /* 0xfffffff800a01947 */ /* 0x000ff2000383ffff */
.L_x_21:
[----:B------:R-:W2:Y:S01]  /*2230*/  LDC R0, c[0x0][0x28c] ;  /* 0x0000a300ff007b82 */ /* 0x000ea20000000800 */
[----:B01----:R-:W-:-:S04]  /*2240*/  IMAD.U32 R3, RZ, RZ, UR49 ;  /* 0x00000031ff037e24 */ /* 0x003fc8000f8e00ff */
[----:B------:R0:W-:Y:S01]  /*2250*/  SYNCS.ARRIVE.TRANS64.A1T0 RZ, [R3+UR48], RZ ;  /* 0x000000ff03ff79a7 */ /* 0x0001e20008100030 */
[----:B--2---:R-:W-:-:S13]  /*2260*/  ISETP.GE.AND P1, PT, R0, 0x1, PT ;  /* 0x000000010000780c */ /* 0x004fda0003f26270 */
[----:B0-----:R-:W-:Y:S05]  /*2270*/  @!P1 BRA `(.L_x_29) ;  /* 0x00000000003c9947 */ /* 0x001fea0003800000 */
[----:B------:R-:W-:Y:S05]  /*2280*/  @!P0 BRA `(.L_x_30) ;  /* 0x0000000000048947 */ /* 0x000fea0003800000 */
[----:B------:R-:W-:Y:S01]  /*2290*/  BPT.TRAP 0x1 ;  /* 0x000000040000795c */ /* 0x000fe20000300000 */
.L_x_30:
[----:B------:R-:W-:Y:S01]  /*22a0*/  UIADD3 UR6, UR38, UR42, URZ ;  /* 0x0000002a26067290 */ /* 0x000fe2000fffe03f */
[----:B------:R-:W-:-:S03]  /*22b0*/  ISETP.GT.U32.AND P0, PT, R23, 0x1, PT ;  /* 0x000000011700780c */ /* 0x000fc60003f04070 */
[----:B------:R-:W-:-:S04]  /*22c0*/  UIMAD.WIDE.U32 UR4, UR6, 0x24924925, URZ ;  /* 0x24924925060478a5 */ /* 0x000fc8000f8e003f */
[----:B------:R-:W-:-:S04]  /*22d0*/  UIADD3 UR4, UR6, -UR5, URZ ;  /* 0x8000000506047290 */ /* 0x000fc8000fffe03f */
[----:B------:R-:W-:-:S04]  /*22e0*/  ULEA.HI UR4, UR4, UR5, URZ, 0x1f ;  /* 0x0000000504047291 */ /* 0x000fc8000f8ff83f */
[----:B------:R-:W-:-:S04]  /*22f0*/  USHF.R.U32.HI UR4, URZ, 0x2, UR4 ;  /* 0x000000023f047899 */ /* 0x000fc80008011604 */
[----:B------:R-:W-:-:S04]  /*2300*/  UIMAD UR4, UR4, -0x7, UR6 ;  /* 0xfffffff9040478a4 */ /* 0x000fc8000f8e0206 */
[----:B------:R-:W-:-:S04]  /*2310*/  ULEA UR4, UR4, UR41, 0x3 ;  /* 0x0000002904047291 */ /* 0x000fc8000f8e183f */
[----:B------:R-:W-:-:S04]  /*2320*/  UIADD3 UR4, UR4, 0x38, URZ ;  /* 0x0000003804047890 */ /* 0x000fc8000fffe03f */
[----:B------:R-:W-:-:S09]  /*2330*/  UPRMT UR4, URZ, 0x654, UR4 ;  /* 0x000006543f047896 */ /* 0x000fd20008000004 */
[----:B------:R-:W-:Y:S01]  /*2340*/  SYNCS.ARRIVE.TRANS64.RED.A1T0 RZ, [UR4], RZ ;  /* 0x000000ffffff79a7 */ /* 0x000fe20008100404 */
[----:B------:R-:W-:Y:S05]  /*2350*/  @P0 BRA `(.L_x_29) ;  /* 0x0000000000040947 */ /* 0x000fea0003800000 */
[----:B------:R-:W-:Y:S01]  /*2360*/  BPT.TRAP 0x1 ;  /* 0x000000040000795c */ /* 0x000fe20000300000 */
.L_x_29:
[----:B------:R-:W-:Y:S01]  /*2370*/  SHF.L.U32 R0, R73, 0x1f, RZ ;  /* 0x0000001f49007819 */ /* 0x000fe200000006ff */
[----:B------:R-:W-:Y:S01]  /*2380*/  UISETP.GE.U32.AND UP1, UPT, UR47, 0x7, UPT ;  /* 0x000000072f00788c */ /* 0x000fe2000bf26070 */
[----:B------:R-:W-:Y:S01]  /*2390*/  SHF.R.S32.HI R9, RZ, 0x1f, R19 ;  /* 0x0000001fff097819 */ /* 0x000fe20000011413 */
[----:B------:R-:W-:Y:S01]  /*23a0*/  UIADD3 UR38, UR38, UR47, URZ ;  /* 0x0000002f26267290 */ /* 0x000fe2000fffe03f */
[----:B------:R-:W0:Y:S03]  /*23b0*/  SYNCS.PHASECHK.TRANS64.TRYWAIT P0, [UR43+0x8], R0 ;  /* 0x00000800ff0075a7 */ /* 0x000e26000800016b */
[----:B------:R-:W-:-:S04]  /*23c0*/  UISETP.GT.U32.AND UP0, UPT, UR38, 0x6, UPT ;  /* 0x000000062600788c */ /* 0x000fc8000bf04070 */
[----:B------:R-:W-:Y:S02]  /*23d0*/  UISETP.LT.U32.AND UP0, UPT, UR47, 0x7, UP0 ;  /* 0x000000072f00788c */ /* 0x000fe40008701070 */
[----:B------:R-:W-:Y:S02]  /*23e0*/  @UP1 UIMAD.WIDE.U32 UR4, UR38, 0x24924925, URZ ;  /* 0x24924925260418a5 */ /* 0x000fe4000f8e003f */
[----:B------:R-:W-:Y:S02]  /*23f0*/  USEL UR6, URZ, 0x1, !UP0 ;  /* 0x000000013f067887 */ /* 0x000fe4000c000000 */
[----:B------:R-:W-:Y:S02]  /*2400*/  @UP1 UIADD3 UR4, UR38, -UR5, URZ ;  /* 0x8000000526041290 */ /* 0x000fe4000fffe03f */
[----:B------:R-:W-:Y:S02]  /*2410*/  ULOP3.LUT UR39, UR39, UR6, URZ, 0x3c, !UPT ;  /* 0x0000000627277292 */ /* 0x000fe4000f8e3c3f */
[----:B------:R-:W-:-:S04]  /*2420*/  @UP1 ULEA.HI UR4, UR4, UR5, URZ, 0x1f ;  /* 0x0000000504041291 */ /* 0x000fc8000f8ff83f */
[----:B------:R-:W-:-:S04]  /*2430*/  @UP1 USHF.R.U32.HI UR4, URZ, 0x2, UR4 ;  /* 0x000000023f041899 */ /* 0x000fc80008011604 */
[----:B------:R-:W-:Y:S01]  /*2440*/  @UP1 ULOP3.LUT UR39, UR39, 0x1, UR4, 0x78, !UPT ;  /* 0x0000000127271892 */ /* 0x000fe2000f8e7804 */
[----:B0-----:R-:W-:Y:S11]  /*2450*/  @!P0 BRA `(.L_x_31) ;  /* 0x0000003c00108947 */ /* 0x001ff60003800000 */
.L_x_124:
[----:B------:R-:W-:Y:S01]  /*2460*/  ULDC.64 UR4, c[0x0][0x5d0] ;  /* 0x0001740000047ab9 */ /* 0x000fe20000000a00 */
[----:B------:R-:W-:Y:S01]  /*2470*/  ULDC UR6, c[0x0][0x284] ;  /* 0x0000a10000067ab9 */ /* 0x000fe20000000800 */
[----:B0-----:R-:W-:Y:S02]  /*2480*/  IMAD R0, R9, UR4, RZ ;  /* 0x0000000409007c24 */ /* 0x001fe4000f8e02ff */
[----:B------:R-:W-:Y:S02]  /*2490*/  IMAD.SHL.U32 R12, R18, 0x40, RZ ;  /* 0x00000040120c7824 */ /* 0x000fe400078e00ff */
[C---:B------:R-:W-:Y:S02]  /*24a0*/  IMAD R3, R19.reuse, UR5, R0 ;  /* 0x0000000513037c24 */ /* 0x040fe4000f8e0200 */
[----:B------:R-:W-:Y:S01]  /*24b0*/  IMAD.SHL.U32 R0, R22, 0x40, RZ ;  /* 0x0000004016007824 */ /* 0x000fe200078e00ff */
[----:B------:R-:W-:Y:S01]  /*24c0*/  SHF.R.S32.HI R13, RZ, 0x1f, R12 ;  /* 0x0000001fff0d7819 */ /* 0x000fe2000001140c */
[----:B------:R-:W-:Y:S01]  /*24d0*/  IMAD.WIDE.U32 R4, R19, UR4, R60 ;  /* 0x0000000413047c25 */ /* 0x000fe2000f8e003c */
[----:B------:R-:W-:-:S02]  /*24e0*/  ULDC.64 UR4, c[0x0][0x5c8] ;  /* 0x0001720000047ab9 */ /* 0x000fc40000000a00 */
[----:B------:R-:W-:Y:S01]  /*24f0*/  ISETP.GE.AND P0, PT, R0, UR6, PT ;  /* 0x0000000600007c0c */ /* 0x000fe2000bf06270 */
[----:B------:R-:W-:Y:S01]  /*2500*/  ULDC UR6, c[0x0][0x288] ;  /* 0x0000a20000067ab9 */ /* 0x000fe20000000800 */
[----:B------:R-:W-:Y:S01]  /*2510*/  IADD3 R4, P1, R12, R4, RZ ;  /* 0x000000040c047210 */ /* 0x000fe20007f3e0ff */
[----:B------:R-:W-:Y:S01]  /*2520*/  IMAD.WIDE R20, R22, 0x40, R58 ;  /* 0x0000004016147825 */ /* 0x000fe200078e023a */
[----:B------:R-:W-:Y:S02]  /*2530*/  ISETP.GE.OR P0, PT, R12, UR6, P0 ;  /* 0x000000060c007c0c */ /* 0x000fe40008706670 */
[----:B------:R-:W-:Y:S01]  /*2540*/  IADD3.X R5, R13, R5, R3, P1, !PT ;  /* 0x000000050d057210 */ /* 0x000fe20000ffe403 */
[----:B------:R-:W-:-:S04]  /*2550*/  IMAD R7, R21, UR4, RZ ;  /* 0x0000000415077c24 */ /* 0x000fc8000f8e02ff */
[C---:B------:R-:W-:Y:S02]  /*2560*/  IMAD R7, R20.reuse, UR5, R7 ;  /* 0x0000000514077c24 */ /* 0x040fe4000f8e0207 */
[----:B------:R-:W-:-:S04]  /*2570*/  IMAD.WIDE.U32 R70, R20, UR4, R4 ;  /* 0x0000000414467c25 */ /* 0x000fc8000f8e0004 */
[----:B------:R-:W-:Y:S05]  /*2580*/  @P0 BRA `(.L_x_32) ;  /* 0x0000002000580947 */ /* 0x000fea0003800000 */
[----:B-----5:R-:W-:Y:S01]  /*2590*/  FSETP.NEU.AND P0, PT, R57, RZ, PT ;  /* 0x000000ff3900720b */ /* 0x020fe20003f0d000 */
[----:B------:R-:W-:Y:S01]  /*25a0*/  IMAD.IADD R22, R65, 0x1, -R12 ;  /* 0x0000000141167824 */ /* 0x000fe200078e0a0c */
[----:B------:R-:W-:Y:S01]  /*25b0*/  BSSY B0, `(.L_x_32) ;  /* 0x0000213000007945 */ /* 0x000fe20003800000 */
[----:B------:R-:W-:Y:S02]  /*25c0*/  IMAD.IADD R0, R69, 0x1, -R0 ;  /* 0x0000000145007824 */ /* 0x000fe400078e0a00 */
[----:B------:R-:W-:Y:S01]  /*25d0*/  IMAD.IADD R7, R71, 0x1, R7 ;  /* 0x0000000147077824 */ /* 0x000fe200078e0207 */
[----:B------:R-:W-:-:S04]  /*25e0*/  ISETP.GT.AND P2, PT, R22, RZ, PT ;  /* 0x000000ff1600720c */ /* 0x000fc80003f44270 */
[----:B------:R-:W-:-:S03]  /*25f0*/  ISETP.GT.AND P1, PT, R0, RZ, P2 ;  /* 0x000000ff0000720c */ /* 0x000fc60001724270 */
[----:B------:R-:W-:Y:S10]  /*2600*/  @!P0 BRA `(.L_x_33) ;  /* 0x0000001400dc8947 */ /* 0x000ff40003800000 */
[----:B------:R-:W0:Y:S01]  /*2610*/  LDC.64 R74, c[0x0][0x5b8] ;  /* 0x00016e00ff4a7b82 */ /* 0x000e220000000a00 */
[----:B------:R-:W-:-:S07]  /*2620*/  ULDC.64 UR4, c[0x0][0x5c0] ;  /* 0x0001700000047ab9 */ /* 0x000fce0000000a00 */
[----:B------:R-:W1:Y:S08]  /*2630*/  LDC.64 R76, c[0x0][0x5b0] ;  /* 0x00016c00ff4c7b82 */ /* 0x000e700000000a00 */
[----:B------:R-:W2:Y:S01]  /*2640*/  LDC.64 R78, c[0x0][0x5a8] ;  /* 0x00016a00ff4e7b82 */ /* 0x000ea20000000a00 */
[-C--:B0-----:R-:W-:Y:S02]  /*2650*/  IMAD R6, R9, R74.reuse, RZ ;  /* 0x0000004a09067224 */ /* 0x081fe400078e02ff */
[----:B------:R-:W-:-:S04]  /*2660*/  IMAD.WIDE.U32 R4, R19, R74, R60 ;  /* 0x0000004a13047225 */ /* 0x000fc800078e003c */
[----:B------:R-:W-:Y:S01]  /*2670*/  IMAD R71, R19, R75, R6 ;  /* 0x0000004b13477224 */ /* 0x000fe200078e0206 */
[----:B------:R-:W-:Y:S01]  /*2680*/  IADD3 R8, P0, R12, R4, RZ ;  /* 0x000000040c087210 */ /* 0x000fe20007f1e0ff */
[----:B-1----:R-:W-:-:S03]  /*2690*/  IMAD R3, R21, R76, RZ ;  /* 0x0000004c15037224 */ /* 0x002fc600078e02ff */
[----:B------:R-:W-:Y:S01]  /*26a0*/  IADD3.X R9, R13, R5, R71, P0, !PT ;  /* 0x000000050d097210 */ /* 0x000fe200007fe447 */
[C---:B------:R-:W-:Y:S02]  /*26b0*/  IMAD R75, R20.reuse, R77, R3 ;  /* 0x0000004d144b7224 */ /* 0x040fe400078e0203 */
[----:B------:R-:W-:-:S04]  /*26c0*/  IMAD.WIDE.U32 R4, R20, R76, R8 ;  /* 0x0000004c14047225 */ /* 0x000fc800078e0008 */
[----:B------:R-:W-:Y:S01]  /*26d0*/  IMAD.IADD R3, R5, 0x1, R75 ;  /* 0x0000000105037824 */ /* 0x000fe200078e024b */
[----:B--2---:R-:W-:-:S04]  /*26e0*/  LEA R10, P0, R4, R78, 0x1 ;  /* 0x0000004e040a7211 */ /* 0x004fc800078008ff */
[----:B------:R-:W-:-:S05]  /*26f0*/  LEA.HI.X R11, R4, R79, R3, 0x1, P0 ;  /* 0x0000004f040b7211 */ /* 0x000fca00000f0c03 */
[----:B------:R-:W2:Y:S01]  /*2700*/  @P1 LDG.E.LTC128B.U16 R3, desc[UR36][R10.64] ;  /* 0x000000240a031981 */ /* 0x000ea2000c1e1520 */
[----:B------:R-:W-:Y:S01]  /*2710*/  IMAD.WIDE.U32 R4, R20, R76, R12 ;  /* 0x0000004c14047225 */ /* 0x000fe200078e000c */
[----:B------:R-:W-:Y:S02]  /*2720*/  BSSY B1, `(.L_x_34) ;  /* 0x0000015000017945 */ /* 0x000fe40003800000 */
[----:B------:R-:W-:-:S04]  /*2730*/  IADD3 R14, P0, R60, R4, RZ ;  /* 0x000000043c0e7210 */ /* 0x000fc80007f1e0ff */
[----:B------:R-:W-:Y:S02]  /*2740*/  IADD3.X R15, R61, R75, R5, P0, !PT ;  /* 0x0000004b3d0f7210 */ /* 0x000fe400007fe405 */
[----:B------:R-:W-:Y:S01]  /*2750*/  LEA R6, P0, R70, UR4, 0x1 ;  /* 0x0000000446067c11 */ /* 0x000fe2000f8008ff */
[----:B------:R-:W-:-:S03]  /*2760*/  IMAD.WIDE.U32 R14, R19, R74, R14 ;  /* 0x0000004a130e7225 */ /* 0x000fc600078e000e */
[----:B------:R-:W-:Y:S02]  /*2770*/  LEA.HI.X R7, R70, UR5, R7, 0x1, P0 ;  /* 0x0000000546077c11 */ /* 0x000fe400080f0c07 */
[----:B------:R-:W-:-:S04]  /*2780*/  ISETP.GT.AND P0, PT, R22, 0x1, PT ;  /* 0x000000011600780c */ /* 0x000fc80003f04270 */
[----:B------:R-:W-:Y:S01]  /*2790*/  ISETP.GT.AND P3, PT, R0, RZ, P0 ;  /* 0x000000ff0000720c */ /* 0x000fe20000764270 */
[----:B--2---:R-:W-:-:S04]  /*27a0*/  IMAD.U32 R4, R3, 0x10000, RZ ;  /* 0x0001000003047824 */ /* 0x004fc800078e00ff */
[----:B------:R-:W-:Y:S01]  /*27b0*/  FMUL R5, R4, R57 ;  /* 0x0000003904057220 */ /* 0x000fe20000400000 */
[----:B------:R-:W-:-:S03]  /*27c0*/  LEA R4, P4, R14, R78, 0x1 ;  /* 0x0000004e0e047211 */ /* 0x000fc600078808ff */
[----:B------:R-:W-:-:S05]  /*27d0*/  FFMA R5, R24, R56, R5 ;  /* 0x0000003818057223 */ /* 0x000fca0000000005 */
[----:B------:R-:W-:Y:S01]  /*27e0*/  F2FP.BF16.F32.PACK_AB R10, RZ, R5 ;  /* 0x00000005ff0a723e */ /* 0x000fe200000010ff */
[----:B------:R-:W-:-:S03]  /*27f0*/  IMAD.IADD R5, R71, 0x1, R15 ;  /* 0x0000000147057824 */ /* 0x000fc600078e020f */
[----:B------:R-:W-:Y:S01]  /*2800*/  PRMT R11, R10, 0x7610, R11 ;  /* 0x000076100a0b7816 */ /* 0x000fe2000000000b */
[----:B------:R-:W-:Y:S01]  /*2810*/  IMAD.SHL.U32 R10, R76, 0x8, RZ ;  /* 0x000000084c0a7824 */ /* 0x000fe200078e00ff */
[----:B------:R-:W-:-:S03]  /*2820*/  LEA.HI.X R5, R14, R79, R5, 0x1, P4 ;  /* 0x0000004f0e057211 */ /* 0x000fc600020f0c05 */
[----:B------:R0:W-:Y:S02]  /*2830*/  @P1 STG.E.U16 desc[UR36][R6.64], R11 ;  /* 0x0000000b06001986 */ /* 0x0001e4000c101524 */
[----:B0-----:R-:W-:Y:S01]  /*2840*/  SHF.L.U64.HI R11, R76, 0x3, R77 ;  /* 0x000000034c0b7819 */ /* 0x001fe2000001024d */
[----:B------:R-:W-:Y:S06]  /*2850*/  @!P3 BRA `(.L_x_35) ;  /* 0x000000000004b947 */ /* 0x000fec0003800000 */
[----:B------:R0:W5:Y:S02]  /*2860*/  LDG.E.LTC128B.U16 R3, desc[UR36][R4.64+0x2] ;  /* 0x0000022404037981 */ /* 0x000164000c1e1520 */
.L_x_35:
[----:B------:R-:W-:Y:S05]  /*2870*/  BSYNC B1 ;  /* 0x0000000000017941 */ /* 0x000fea0003800000 */
.L_x_34:
[----:B------:R-:W-:Y:S01]  /*2880*/  IMAD.WIDE.U32 R10, R20, R76, R10 ;  /* 0x0000004c140a7225 */ /* 0x000fe200078e000a */
[----:B------:R-:W-:Y:S02]  /*2890*/  ISETP.GT.AND P2, PT, R0, 0x8, P2 ;  /* 0x000000080000780c */ /* 0x000fe40001744270 */
[C---:B-----5:R-:W-:Y:S01]  /*28a0*/  PRMT R18, R3.reuse, 0x7610, R18 ;  /* 0x0000761003127816 */ /* 0x060fe20000000012 */
[----:B------:R-:W-:Y:S01]  /*28b0*/  IMAD.U32 R14, R3, 0x10000, RZ ;  /* 0x00010000030e7824 */ /* 0x000fe200078e00ff */
[----:B------:R-:W-:Y:S01]  /*28c0*/  IADD3 R8, P1, R8, R10, RZ ;  /* 0x0000000a08087210 */ /* 0x000fe20007f3e0ff */
[----:B------:R-:W-:Y:S02]  /*28d0*/  IMAD.IADD R75, R75, 0x1, R11 ;  /* 0x000000014b4b7824 */ /* 0x000fe400078e020b */
[----:B------:R-:W-:Y:S02]  /*28e0*/  FMUL R14, R14, R57 ;  /* 0x000000390e0e7220 */ /* 0x000fe40000400000 */
[----:B------:R-:W-:-:S02]  /*28f0*/  IMAD.X R9, R75, 0x1, R9, P1 ;  /* 0x000000014b097824 */ /* 0x000fc400008e0609 */
[----:B------:R-:W-:Y:S01]  /*2900*/  FFMA R25, R25, R56, R14 ;  /* 0x0000003819197223 */ /* 0x000fe2000000000e */
[----:B------:R-:W-:-:S04]  /*2910*/  LEA R14, P1, R8, R78, 0x1 ;  /* 0x0000004e080e7211 */ /* 0x000fc800078208ff */
[----:B------:R-:W-:Y:S02]  /*2920*/  F2FP.BF16.F32.PACK_AB R25, RZ, R25 ;  /* 0x00000019ff19723e */ /* 0x000fe400000010ff */
[----:B------:R-:W-:-:S03]  /*2930*/  LEA.HI.X R15, R8, R79, R9, 0x1, P1 ;  /* 0x0000004f080f7211 */ /* 0x000fc600008f0c09 */
[----:B------:R1:W-:Y:S04]  /*2940*/  @P3 STG.E.U16 desc[UR36][R6.64+0x2], R25 ;  /* 0x0000021906003986 */ /* 0x0003e8000c101524 */
[----:B------:R-:W2:Y:S01]  /*2950*/  @P2 LDG.E.LTC128B.U16 R18, desc[UR36][R14.64] ;  /* 0x000000240e122981 */ /* 0x000ea2000c1e1520 */
[----:B------:R-:W-:Y:S01]  /*2960*/  IADD3 R12, P1, P3, R60, R10, R12 ;  /* 0x0000000a3c0c7210 */ /* 0x000fe20007b3e00c */
[----:B------:R-:W-:Y:S01]  /*2970*/  BSSY B1, `(.L_x_36) ;  /* 0x0000011000017945 */ /* 0x000fe20003800000 */
[C---:B------:R-:W-:Y:S02]  /*2980*/  SHF.L.U64.HI R11, R62.reuse, 0x1, R63 ;  /* 0x000000013e0b7819 */ /* 0x040fe4000001023f */
[----:B------:R-:W-:Y:S02]  /*2990*/  IADD3.X R13, R61, R75, R13, P1, P3 ;  /* 0x0000004b3d0d7210 */ /* 0x000fe40000fe640d */
[----:B------:R-:W-:-:S02]  /*29a0*/  LEA R10, P1, R62, R6, 0x1 ;  /* 0x000000063e0a7211 */ /* 0x000fc400078208ff */
[----:B------:R-:W-:Y:S01]  /*29b0*/  ISETP.GT.AND P0, PT, R0, 0x8, P0 ;  /* 0x000000080000780c */ /* 0x000fe20000704270 */
[----:B------:R-:W-:-:S04]  /*29c0*/  IMAD.WIDE.U32 R12, R19, R74, R12 ;  /* 0x0000004a130c7225 */ /* 0x000fc800078e000c */
[----:B------:R-:W-:Y:S02]  /*29d0*/  IMAD.X R11, R11, 0x1, R7, P1 ;  /* 0x000000010b0b7824 */ /* 0x000fe400008e0607 */
[----:B------:R-:W-:Y:S02]  /*29e0*/  IMAD.IADD R9, R71, 0x1, R13 ;  /* 0x0000000147097824 */ /* 0x000fe400078e020d */
[----:B--2---:R-:W-:-:S04]  /*29f0*/  IMAD.U32 R8, R18, 0x10000, RZ ;  /* 0x0001000012087824 */ /* 0x004fc800078e00ff */
[----:B------:R-:W-:Y:S01]  /*2a00*/  FMUL R3, R8, R57 ;  /* 0x0000003908037220 */ /* 0x000fe20000400000 */
[----:B------:R-:W-:-:S03]  /*2a10*/  LEA R8, P3, R12, R78, 0x1 ;  /* 0x0000004e0c087211 */ /* 0x000fc600078608ff */
[----:B------:R-:W-:Y:S01]  /*2a20*/  FFMA R3, R26, R56, R3 ;  /* 0x000000381a037223 */ /* 0x000fe20000000003 */
[----:B------:R-:W-:-:S04]  /*2a30*/  LEA.HI.X R9, R12, R79, R9, 0x1, P3 ;  /* 0x0000004f0c097211 */ /* 0x000fc800018f0c09 */
[----:B------:R-:W-:-:S05]  /*2a40*/  F2FP.BF16.F32.PACK_AB R3, RZ, R3 ;  /* 0x00000003ff03723e */ /* 0x000fca00000010ff */
[----:B------:R1:W-:Y:S01]  /*2a50*/  @P2 STG.E.U16 desc[UR36][R10.64], R3 ;  /* 0x000000030a002986 */ /* 0x0003e2000c101524 */
[----:B------:R-:W-:Y:S05]  /*2a60*/  @!P0 BRA `(.L_x_37) ;  /* 0x0000000000048947 */ /* 0x000fea0003800000 */
[----:B------:R2:W5:Y:S02]  /*2a70*/  LDG.E.LTC128B.U16 R18, desc[UR36][R8.64+0x2] ;  /* 0x0000022408127981 */ /* 0x000564000c1e1520 */
.L_x_37:
[----:B------:R-:W-:Y:S05]  /*2a80*/  BSYNC B1 ;  /* 0x0000000000017941 */ /* 0x000fea0003800000 */
.L_x_36:
[----:B-----5:R-:W-:Y:S01]  /*2a90*/  IMAD.U32 R12, R18, 0x10000, RZ ;  /* 0x00010000120c7824 */ /* 0x020fe200078e00ff */
[----:B------:R-:W-:Y:S01]  /*2aa0*/  ISETP.GT.AND P1, PT, R22, 0x8, PT ;  /* 0x000000081600780c */ /* 0x000fe20003f24270 */
[----:B------:R-:W-:Y:S02]  /*2ab0*/  BSSY B1, `(.L_x_38) ;  /* 0x0000008000017945 */ /* 0x000fe40003800000 */
[----:B------:R-:W-:Y:S01]  /*2ac0*/  FMUL R12, R12, R57 ;  /* 0x000000390c0c7220 */ /* 0x000fe20000400000 */
[----:B------:R-:W-:-:S03]  /*2ad0*/  ISETP.GT.AND P2, PT, R0, RZ, P1 ;  /* 0x000000ff0000720c */ /* 0x000fc60000f44270 */
[----:B------:R-:W-:-:S05]  /*2ae0*/  FFMA R12, R27, R56, R12 ;  /* 0x000000381b0c7223 */ /* 0x000fca000000000c */
[----:B------:R-:W-:-:S05]  /*2af0*/  F2FP.BF16.F32.PACK_AB R12, RZ, R12 ;  /* 0x0000000cff0c723e */ /* 0x000fca00000010ff */
[----:B------:R3:W-:Y:S01]  /*2b00*/  @P0 STG.E.U16 desc[UR36][R10.64+0x2], R12 ;  /* 0x0000020c0a000986 */ /* 0x0007e2000c101524 */
[----:B------:R-:W-:Y:S05]  /*2b10*/  @!P2 BRA `(.L_x_39) ;  /* 0x000000000004a947 */ /* 0x000fea0003800000 */
[----:B------:R4:W5:Y:S02]  /*2b20*/  LDG.E.LTC128B.U16 R18, desc[UR36][R4.64+0x10] ;  /* 0x0000102404127981 */ /* 0x000964000c1e1520 */
.L_x_39:
[----:B------:R-:W-:Y:S05]  /*2b30*/  BSYNC B1 ;  /* 0x0000000000017941 */ /* 0x000fea0003800000 */
.L_x_38:
[----:B---3-5:R-:W-:Y:S01]  /*2b40*/  IMAD.U32 R12, R18, 0x10000, RZ ;  /* 0x00010000120c7824 */ /* 0x028fe200078e00ff */
[----:B------:R-:W-:Y:S01]  /*2b50*/  ISETP.GT.AND P0, PT, R22, 0x9, PT ;  /* 0x000000091600780c */ /* 0x000fe20003f04270 */
[----:B------:R-:W-:Y:S02]  /*2b60*/  BSSY B1, `(.L_x_40) ;  /* 0x0000008000017945 */ /* 0x000fe40003800000 */
[----:B-1----:R-:W-:Y:S01]  /*2b70*/  FMUL R3, R12, R57 ;  /* 0x000000390c037220 */ /* 0x002fe20000400000 */
[----:B------:R-:W-:-:S03]  /*2b80*/  ISETP.GT.AND P3, PT, R0, RZ, P0 ;  /* 0x000000ff0000720c */ /* 0x000fc60000764270 */
[----:B------:R-:W-:-:S05]  /*2b90*/  FFMA R3, R28, R56, R3 ;  /* 0x000000381c037223 */ /* 0x000fca0000000003 */
[----:B------:R-:W-:-:S05]  /*2ba0*/  F2FP.BF16.F32.PACK_AB R3, RZ, R3 ;  /* 0x00000003ff03723e */ /* 0x000fca00000010ff */
[----:B------:R1:W-:Y:S01]  /*2bb0*/  @P2 STG.E.U16 desc[UR36][R6.64+0x10], R3 ;  /* 0x0000100306002986 */ /* 0x0003e2000c101524 */
[----:B------:R-:W-:Y:S05]  /*2bc0*/  @!P3 BRA `(.L_x_41) ;  /* 0x000000000004b947 */ /* 0x000fea0003800000 */
[----:B------:R3:W5:Y:S02]  /*2bd0*/  LDG.E.LTC128B.U16 R18, desc[UR36][R4.64+0x12] ;  /* 0x0000122404127981 */ /* 0x000764000c1e1520 */
.L_x_41:
[----:B------:R-:W-:Y:S05]  /*2be0*/  BSYNC B1 ;  /* 0x0000000000017941 */ /* 0x000fea0003800000 */
.L_x_40:
[----:B-----5:R-:W-:Y:S01]  /*2bf0*/  IMAD.U32 R12, R18, 0x10000, RZ ;  /* 0x00010000120c7824 */ /* 0x020fe200078e00ff */
[----:B------:R-:W-:Y:S01]  /*2c00*/  ISETP.GT.AND P1, PT, R0, 0x8, P1 ;  /* 0x000000080000780c */ /* 0x000fe20000f24270 */
[----:B------:R-:W-:Y:S02]  /*2c10*/  BSSY B1, `(.L_x_42) ;  /* 0x0000007000017945 */ /* 0x000fe40003800000 */
[----:B------:R-:W-:-:S04]  /*2c20*/  FMUL R12, R12, R57 ;  /* 0x000000390c0c7220 */ /* 0x000fc80000400000 */
[----:B------:R-:W-:-:S05]  /*2c30*/  FFMA R12, R29, R56, R12 ;  /* 0x000000381d0c7223 */ /* 0x000fca000000000c */
[----:B------:R-:W-:-:S05]  /*2c40*/  F2FP.BF16.F32.PACK_AB R12, RZ, R12 ;  /* 0x0000000cff0c723e */ /* 0x000fca00000010ff */
[----:B------:R0:W-:Y:S01]  /*2c50*/  @P3 STG.E.U16 desc[UR36][R6.64+0x12], R12 ;  /* 0x0000120c06003986 */ /* 0x0001e2000c101524 */
[----:B------:R-:W-:Y:S05]  /*2c60*/  @!P1 BRA `(.L_x_43) ;  /* 0x0000000000049947 */ /* 0x000fea0003800000 */
[----:B------:R0:W5:Y:S02]  /*2c70*/  LDG.E.LTC128B.U16 R18, desc[UR36][R8.64+0x10] ;  /* 0x0000102408127981 */ /* 0x000164000c1e1520 */
.L_x_43:
[----:B------:R-:W-:Y:S05]  /*2c80*/  BSYNC B1 ;  /* 0x0000000000017941 */ /* 0x000fea0003800000 */
.L_x_42:
[----:B0----5:R-:W-:Y:S01]  /*2c90*/  IMAD.U32 R12, R18, 0x10000, RZ ;  /* 0x00010000120c7824 */ /* 0x021fe200078e00ff */
[----:B------:R-:W-:Y:S01]  /*2ca0*/  ISETP.GT.AND P0, PT, R0, 0x8, P0 ;  /* 0x000000080000780c */ /* 0x000fe20000704270 */
[----:B------:R-:W-:Y:S02]  /*2cb0*/  BSSY B1, `(.L_x_44) ;  /* 0x0000007000017945 */ /* 0x000fe40003800000 */
[----:B-1----:R-:W-:-:S04]  /*2cc0*/  FMUL R3, R12, R57 ;  /* 0x000000390c037220 */ /* 0x002fc80000400000 */
[----:B------:R-:W-:-:S05]  /*2cd0*/  FFMA R3, R30, R56, R3 ;  /* 0x000000381e037223 */ /* 0x000fca0000000003 */
[----:B------:R-:W-:-:S05]  /*2ce0*/  F2FP.BF16.F32.PACK_AB R3, RZ, R3 ;  /* 0x00000003ff03723e */ /* 0x000fca00000010ff */
[----:B------:R0:W-:Y:S01]  /*2cf0*/  @P1 STG.E.U16 desc[UR36][R10.64+0x10], R3 ;  /* 0x000010030a001986 */ /* 0x0001e2000c101524 */
[----:B------:R-:W-:Y:S05]  /*2d00*/  @!P0 BRA `(.L_x_45) ;  /* 0x0000000000048947 */ /* 0x000fea0003800000 */
[----:B------:R1:W5:Y:S02]  /*2d10*/  LDG.E.LTC128B.U16 R18, desc[UR36][R8.64+0x12] ;  /* 0x0000122408127981 */ /* 0x000364000c1e1520 */
.L_x_45:
[----:B------:R-:W-:Y:S05]  /*2d20*/  BSYNC B1 ;  /* 0x0000000000017941 */ /* 0x000fea0003800000 */
.L_x_44:
        /* <DEDUP_REMOVED lines=10> */
.L_x_47:
[----:B------:R-:W-:Y:S05]  /*2dd0*/  BSYNC B1 ;  /* 0x0000000000017941 */ /* 0x000fea0003800000 */
.L_x_46:
[----:B0----5:R-:W-:Y:S01]  /*2de0*/  IMAD.U32 R12, R18, 0x10000, RZ ;  /* 0x00010000120c7824 */ /* 0x021fe200078e00ff */
        /* <DEDUP_REMOVED lines=9> */
.L_x_49:
[----:B------:R-:W-:Y:S05]  /*2e80*/  BSYNC B1 ;  /* 0x0000000000017941 */ /* 0x000fea0003800000 */
.L_x_48:
        /* <DEDUP_REMOVED lines=9> */
.L_x_51:
[----:B------:R-:W-:Y:S05]  /*2f20*/  BSYNC B1 ;  /* 0x0000000000017941 */ /* 0x000fea0003800000 */
.L_x_50:
[----:B0----5:R-:W-:Y:S01]  /*2f30*/  IMAD.U32 R12, R18, 0x10000, RZ ;  /* 0x00010000120c7824 */ /* 0x021fe200078e00ff */
        /* <DEDUP_REMOVED lines=8> */
.L_x_53:
[----:B------:R-:W-:Y:S05]  /*2fc0*/  BSYNC B1 ;  /* 0x0000000000017941 */ /* 0x000fea0003800000 */
.L_x_52:
        /* <DEDUP_REMOVED lines=10> */
.L_x_55:
[----:B------:R-:W-:Y:S05]  /*3070*/  BSYNC B1 ;  /* 0x0000000000017941 */ /* 0x000fea0003800000 */
.L_x_54:
        /* <DEDUP_REMOVED lines=10> */
.L_x_57:
[----:B------:R-:W-:Y:S05]  /*3120*/  BSYNC B1 ;  /* 0x0000000000017941 */ /* 0x000fea0003800000 */
.L_x_56:
        /* <DEDUP_REMOVED lines=9> */
.L_x_59:
[----:B------:R-:W-:Y:S05]  /*31c0*/  BSYNC B1 ;  /* 0x0000000000017941 */ /* 0x000fea0003800000 */
.L_x_58:
        /* <DEDUP_REMOVED lines=9> */
.L_x_61:
[----:B------:R-:W-:Y:S05]  /*3260*/  BSYNC B1 ;  /* 0x0000000000017941 */ /* 0x000fea0003800000 */
.L_x_60:
        /* <DEDUP_REMOVED lines=10> */
.L_x_63:
[----:B------:R-:W-:Y:S05]  /*3310*/  BSYNC B1 ;  /* 0x0000000000017941 */ /* 0x000fea0003800000 */
.L_x_62:
        /* <DEDUP_REMOVED lines=10> */
.L_x_65:
[----:B------:R-:W-:Y:S05]  /*33c0*/  BSYNC B1 ;  /* 0x0000000000017941 */ /* 0x000fea0003800000 */
.L_x_64:
        /* <DEDUP_REMOVED lines=9> */
.L_x_67:
[----:B------:R-:W-:Y:S05]  /*3460*/  BSYNC B1 ;  /* 0x0000000000017941 */ /* 0x000fea0003800000 */
.L_x_66:
        /* <DEDUP_REMOVED lines=9> */
.L_x_69:
[----:B------:R-:W-:Y:S05]  /*3500*/  BSYNC B1 ;  /* 0x0000000000017941 */ /* 0x000fea0003800000 */
.L_x_68:
        /* <DEDUP_REMOVED lines=10> */
.L_x_71:
[----:B------:R-:W-:Y:S05]  /*35b0*/  BSYNC B1 ;  /* 0x0000000000017941 */ /* 0x000fea0003800000 */
.L_x_70:
        /* <DEDUP_REMOVED lines=10> */
.L_x_73:
[----:B------:R-:W-:Y:S05]  /*3660*/  BSYNC B1 ;  /* 0x0000000000017941 */ /* 0x000fea0003800000 */
.L_x_72:
        /* <DEDUP_REMOVED lines=9> */
.L_x_75:
[----:B------:R-:W-:Y:S05]  /*3700*/  BSYNC B1 ;  /* 0x0000000000017941 */ /* 0x000fea0003800000 */
.L_x_74:
        /* <DEDUP_REMOVED lines=9> */
.L_x_77:
[----:B------:R-:W-:Y:S05]  /*37a0*/  BSYNC B1 ;  /* 0x0000000000017941 */ /* 0x000fea0003800000 */
.L_x_76:
        /* <DEDUP_REMOVED lines=10> */
.L_x_79:
[----:B------:R-:W-:Y:S05]  /*3850*/  BSYNC B1 ;  /* 0x0000000000017941 */ /* 0x000fea0003800000 */
.L_x_78:
        /* <DEDUP_REMOVED lines=10> */
.L_x_81:
[----:B------:R-:W-:Y:S05]  /*3900*/  BSYNC B1 ;  /* 0x0000000000017941 */ /* 0x000fea0003800000 */
.L_x_80:
        /* <DEDUP_REMOVED lines=9> */
.L_x_83:
[----:B------:R-:W-:Y:S05]  /*39a0*/  BSYNC B1 ;  /* 0x0000000000017941 */ /* 0x000fea0003800000 */
.L_x_82:
        /* <DEDUP_REMOVED lines=9> */
.L_x_85:
[----:B------:R-:W-:Y:S05]  /*3a40*/  BSYNC B1 ;  /* 0x0000000000017941 */ /* 0x000fea0003800000 */
.L_x_84:
        /* <DEDUP_REMOVED lines=10> */
.L_x_87:
[----:B------:R-:W-:Y:S05]  /*3af0*/  BSYNC B1 ;  /* 0x0000000000017941 */ /* 0x000fea0003800000 */
.L_x_86:
        /* <DEDUP_REMOVED lines=10> */
.L_x_89:
[----:B------:R-:W-:Y:S05]  /*3ba0*/  BSYNC B1 ;  /* 0x0000000000017941 */ /* 0x000fea0003800000 */
.L_x_88:
[----:B0--345:R-:W-:Y:S01]  /*3bb0*/  IMAD.U32 R4, R18, 0x10000, RZ ;  /* 0x0001000012047824 */ /* 0x039fe200078e00ff */
        /* <DEDUP_REMOVED lines=8> */
.L_x_91:
[----:B------:R-:W-:Y:S05]  /*3c40*/  BSYNC B1 ;  /* 0x0000000000017941 */ /* 0x000fea0003800000 */
.L_x_90:
[----:B0----5:R-:W-:Y:S01]  /*3c50*/  IMAD.U32 R4, R18, 0x10000, RZ ;  /* 0x0001000012047824 */ /* 0x021fe200078e00ff */
[----:B------:R-:W-:Y:S01]  /*3c60*/  ISETP.GT.AND P0, PT, R0, 0x8, P0 ;  /* 0x000000080000780c */ /* 0x000fe20000704270 */
[----:B------:R-:W-:Y:S01]  /*3c70*/  @P1 IMAD.MOV.U32 R5, RZ, RZ, R11 ;  /* 0x000000ffff051224 */ /* 0x000fe200078e000b */
[----:B------:R-:W-:Y:S01]  /*3c80*/  BSSY B1, `(.L_x_92) ;  /* 0x0000008000017945 */ /* 0x000fe20003800000 */
[----:B------:R-:W-:Y:S01]  /*3c90*/  FMUL R3, R4, R57 ;  /* 0x0000003904037220 */ /* 0x000fe20000400000 */
[----:B------:R-:W-:-:S03]  /*3ca0*/  @P1 IMAD.MOV.U32 R4, RZ, RZ, R10 ;  /* 0x000000ffff041224 */ /* 0x000fc600078e000a */
[----:B------:R-:W-:-:S05]  /*3cb0*/  FFMA R3, R54, R56, R3 ;  /* 0x0000003836037223 */ /* 0x000fca0000000003 */
[----:B------:R-:W-:-:S05]  /*3cc0*/  F2FP.BF16.F32.PACK_AB R3, RZ, R3 ;  /* 0x00000003ff03723e */ /* 0x000fca00000010ff */
[----:B------:R0:W-:Y:S01]  /*3cd0*/  @P1 STG.E.U16 desc[UR36][R4.64+0x70], R3 ;  /* 0x0000700304001986 */ /* 0x0001e2000c101524 */
[----:B------:R-:W-:Y:S05]  /*3ce0*/  @!P0 BRA `(.L_x_93) ;  /* 0x0000000000048947 */ /* 0x000fea0003800000 */
[----:B------:R4:W5:Y:S02]  /*3cf0*/  LDG.E.LTC128B.U16 R18, desc[UR36][R8.64+0x72] ;  /* 0x0000722408127981 */ /* 0x000964000c1e1520 */
.L_x_93:
[----:B------:R-:W-:Y:S05]  /*3d00*/  BSYNC B1 ;  /* 0x0000000000017941 */ /* 0x000fea0003800000 */
.L_x_92:
[----:B------:R-:W-:Y:S05]  /*3d10*/  @!P0 BRA `(.L_x_94) ;  /* 0x0000000800708947 */ /* 0x000fea0003800000 */
[----:B-----5:R-:W-:-:S04]  /*3d20*/  IMAD.U32 R18, R18, 0x10000, RZ ;  /* 0x0001000012127824 */ /* 0x020fc800078e00ff */
[----:B------:R-:W-:-:S04]  /*3d30*/  FMUL R18, R18, R57 ;  /* 0x0000003912127220 */ /* 0x000fc80000400000 */
[----:B------:R-:W-:-:S05]  /*3d40*/  FFMA R18, R55, R56, R18 ;  /* 0x0000003837127223 */ /* 0x000fca0000000012 */
[----:B------:R-:W-:-:S05]  /*3d50*/  F2FP.BF16.F32.PACK_AB R18, RZ, R18 ;  /* 0x00000012ff12723e */ /* 0x000fca00000010ff */
[----:B------:R0:W-:Y:S01]  /*3d60*/  STG.E.U16 desc[UR36][R10.64+0x72], R18 ;  /* 0x000072120a007986 */ /* 0x0001e2000c101524 */
[----:B------:R-:W-:Y:S05]  /*3d70*/  BRA `(.L_x_94) ;  /* 0x0000000800587947 */ /* 0x000fea0003800000 */
.L_x_33:
[----:B------:R-:W-:Y:S01]  /*3d80*/  ISETP.GT.AND P3, PT, R22, 0x1, PT ;  /* 0x000000011600780c */ /* 0x000fe20003f64270 */
[----:B------:R-:W-:Y:S01]  /*3d90*/  ULDC.64 UR4, c[0x0][0x5c0] ;  /* 0x0001700000047ab9 */ /* 0x000fe20000000a00 */
[-C--:B------:R-:W-:Y:S01]  /*3da0*/  FMUL R24, R24, R56.reuse ;  /* 0x0000003818187220 */ /* 0x080fe20000400000 */
[----:B------:R-:W-:Y:S01]  /*3db0*/  LEA R4, P4, R70, UR4, 0x1 ;  /* 0x0000000446047c11 */ /* 0x000fe2000f8808ff */
[-C--:B------:R-:W-:Y:S01]  /*3dc0*/  FMUL R25, R25, R56.reuse ;  /* 0x0000003819197220 */ /* 0x080fe20000400000 */
[----:B------:R-:W-:Y:S01]  /*3dd0*/  ISETP.GT.AND P0, PT, R0, RZ, P3 ;  /* 0x000000ff0000720c */ /* 0x000fe20001f04270 */
[----:B------:R-:W-:Y:S01]  /*3de0*/  FMUL R26, R26, R56 ;  /* 0x000000381a1a7220 */ /* 0x000fe20000400000 */
[----:B------:R-:W-:Y:S01]  /*3df0*/  F2FP.BF16.F32.PACK_AB R24, RZ, R24 ;  /* 0x00000018ff18723e */ /* 0x000fe200000010ff */
[-C--:B------:R-:W-:Y:S01]  /*3e00*/  FMUL R27, R27, R56.reuse ;  /* 0x000000381b1b7220 */ /* 0x080fe20000400000 */
[----:B------:R-:W-:Y:S01]  /*3e10*/  LEA.HI.X R5, R70, UR5, R7, 0x1, P4 ;  /* 0x0000000546057c11 */ /* 0x000fe2000a0f0c07 */
[-C--:B------:R-:W-:Y:S01]  /*3e20*/  FMUL R28, R28, R56.reuse ;  /* 0x000000381c1c7220 */ /* 0x080fe20000400000 */
[----:B------:R-:W-:Y:S01]  /*3e30*/  F2FP.BF16.F32.PACK_AB R25, RZ, R25 ;  /* 0x00000019ff19723e */ /* 0x000fe200000010ff */
[-C--:B------:R-:W-:Y:S01]  /*3e40*/  FMUL R29, R29, R56.reuse ;  /* 0x000000381d1d7220 */ /* 0x080fe20000400000 */
[----:B------:R-:W-:Y:S01]  /*3e50*/  ISETP.GT.AND P2, PT, R0, 0x8, P2 ;  /* 0x000000080000780c */ /* 0x000fe20001744270 */
[----:B------:R-:W-:Y:S01]  /*3e60*/  @P1 STG.E.U16 desc[UR36][R4.64], R24 ;  /* 0x0000001804001986 */ /* 0x000fe2000c101524 */
[----:B------:R-:W-:Y:S01]  /*3e70*/  ISETP.GT.AND P1, PT, R22, 0x8, PT ;  /* 0x000000081600780c */ /* 0x000fe20003f24270 */
[----:B------:R-:W-:Y:S01]  /*3e80*/  FMUL R30, R30, R56 ;  /* 0x000000381e1e7220 */ /* 0x000fe20000400000 */
[C---:B------:R-:W-:Y:S01]  /*3e90*/  SHF.L.U64.HI R3, R62.reuse, 0x1, R63 ;  /* 0x000000013e037819 */ /* 0x040fe2000001023f */
[----:B------:R-:W-:Y:S01]  /*3ea0*/  @P0 STG.E.U16 desc[UR36][R4.64+0x2], R25 ;  /* 0x0000021904000986 */ /* 0x000fe2000c101524 */
[----:B------:R-:W-:Y:S01]  /*3eb0*/  LEA R6, P5, R62, R4, 0x1 ;  /* 0x000000043e067211 */ /* 0x000fe200078a08ff */
[-C--:B------:R-:W-:Y:S01]  /*3ec0*/  FMUL R31, R31, R56.reuse ;  /* 0x000000381f1f7220 */ /* 0x080fe20000400000 */
[----:B------:R-:W-:Y:S01]  /*3ed0*/  ISETP.GT.AND P3, PT, R0, 0x8, P3 ;  /* 0x000000080000780c */ /* 0x000fe20001f64270 */
[-C--:B------:R-:W-:Y:S01]  /*3ee0*/  FMUL R32, R32, R56.reuse ;  /* 0x0000003820207220 */ /* 0x080fe20000400000 */
[----:B------:R-:W-:Y:S01]  /*3ef0*/  ISETP.GT.AND P0, PT, R22, 0x9, PT ;  /* 0x000000091600780c */ /* 0x000fe20003f04270 */
[----:B------:R-:W-:Y:S01]  /*3f00*/  IMAD.X R7, R3, 0x1, R5, P5 ;  /* 0x0000000103077824 */ /* 0x000fe200028e0605 */
[----:B------:R-:W-:Y:S01]  /*3f10*/  ISETP.GT.AND P4, PT, R0, RZ, P1 ;  /* 0x000000ff0000720c */ /* 0x000fe20000f84270 */
[----:B------:R-:W-:Y:S01]  /*3f20*/  FMUL R33, R33, R56 ;  /* 0x0000003821217220 */ /* 0x000fe20000400000 */
[----:B------:R-:W-:Y:S01]  /*3f30*/  F2FP.BF16.F32.PACK_AB R26, RZ, R26 ;  /* 0x0000001aff1a723e */ /* 0x000fe200000010ff */
[-C--:B------:R-:W-:Y:S01]  /*3f40*/  FMUL R34, R34, R56.reuse ;  /* 0x0000003822227220 */ /* 0x080fe20000400000 */
[----:B------:R-:W-:Y:S01]  /*3f50*/  ISETP.GT.AND P5, PT, R0, RZ, P0 ;  /* 0x000000ff0000720c */ /* 0x000fe200007a4270 */
[----:B------:R-:W-:Y:S01]  /*3f60*/  FMUL R35, R35, R56 ;  /* 0x0000003823237220 */ /* 0x000fe20000400000 */
[----:B------:R-:W-:Y:S01]  /*3f70*/  F2FP.BF16.F32.PACK_AB R27, RZ, R27 ;  /* 0x0000001bff1b723e */ /* 0x000fe200000010ff */
[----:B------:R-:W-:Y:S01]  /*3f80*/  @P2 STG.E.U16 desc[UR36][R6.64], R26 ;  /* 0x0000001a06002986 */ /* 0x000fe2000c101524 */
[----:B------:R-:W-:Y:S01]  /*3f90*/  F2FP.BF16.F32.PACK_AB R28, RZ, R28 ;  /* 0x0000001cff1c723e */ /* 0x000fe200000010ff */
[-C--:B------:R-:W-:Y:S01]  /*3fa0*/  FMUL R36, R36, R56.reuse ;  /* 0x0000003824247220 */ /* 0x080fe20000400000 */
[----:B------:R-:W-:Y:S01]  /*3fb0*/  ISETP.GT.AND P2, PT, R0, 0x8, P1 ;  /* 0x000000080000780c */ /* 0x000fe20000f44270 */
[----:B------:R-:W-:Y:S01]  /*3fc0*/  @P3 STG.E.U16 desc[UR36][R6.64+0x2], R27 ;  /* 0x0000021b06003986 */ /* 0x000fe2000c101524 */
[----:B------:R-:W-:Y:S01]  /*3fd0*/  ISETP.GT.AND P1, PT, R22, 0x10, PT ;  /* 0x000000101600780c */ /* 0x000fe20003f24270 */
[-C--:B------:R-:W-:Y:S01]  /*3fe0*/  FMUL R37, R37, R56.reuse ;  /* 0x0000003825257220 */ /* 0x080fe20000400000 */
[----:B------:R-:W-:Y:S01]  /*3ff0*/  F2FP.BF16.F32.PACK_AB R29, RZ, R29 ;  /* 0x0000001dff1d723e */ /* 0x000fe200000010ff */
[----:B------:R-:W-:Y:S01]  /*4000*/  @P4 STG.E.U16 desc[UR36][R4.64+0x10], R28 ;  /* 0x0000101c04004986 */ /* 0x000fe2000c101524 */
[----:B------:R-:W-:Y:S01]  /*4010*/  ISETP.GT.AND P3, PT, R0, 0x8, P0 ;  /* 0x000000080000780c */ /* 0x000fe20000764270 */
[-C--:B------:R-:W-:Y:S01]  /*4020*/  FMUL R38, R38, R56.reuse ;  /* 0x0000003826267220 */ /* 0x080fe20000400000 */
[----:B------:R-:W-:Y:S01]  /*4030*/  ISETP.GT.AND P0, PT, R22, 0x11, PT ;  /* 0x000000111600780c */ /* 0x000fe20003f04270 */
[----:B------:R-:W-:Y:S01]  /*4040*/  @P5 STG.E.U16 desc[UR36][R4.64+0x12], R29 ;  /* 0x0000121d04005986 */ /* 0x000fe2000c101524 */
        /* <DEDUP_REMOVED lines=40> */
[C---:B------:R-:W-:Y:S01]  /*42d0*/  ISETP.GT.AND P4, PT, R0.reuse, RZ, P1 ;  /* 0x000000ff0000720c */ /* 0x040fe20000f84270 */
[-C--:B------:R-:W-:Y:S01]  /*42e0*/  FMUL R51, R51, R56.reuse ;  /* 0x0000003833337220 */ /* 0x080fe20000400000 */
[----:B------:R-:W-:Y:S01]  /*42f0*/  ISETP.GT.AND P5, PT, R0, RZ, P0 ;  /* 0x000000ff0000720c */ /* 0x000fe200007a4270 */
[----:B------:R-:W-:Y:S01]  /*4300*/  FMUL R52, R52, R56 ;  /* 0x0000003834347220 */ /* 0x000fe20000400000 */
[----:B------:R-:W-:Y:S01]  /*4310*/  F2FP.BF16.F32.PACK_AB R38, RZ, R38 ;  /* 0x00000026ff26723e */ /* 0x000fe200000010ff */
[-C--:B------:R-:W-:Y:S01]  /*4320*/  FMUL R53, R53, R56.reuse ;  /* 0x0000003835357220 */ /* 0x080fe20000400000 */
[----:B------:R-:W-:Y:S01]  /*4330*/  F2FP.BF16.F32.PACK_AB R39, RZ, R39 ;  /* 0x00000027ff27723e */ /* 0x000fe200000010ff */
[----:B------:R-:W-:Y:S01]  /*4340*/  FMUL R54, R54, R56 ;  /* 0x0000003836367220 */ /* 0x000fe20000400000 */
[----:B------:R-:W-:Y:S01]  /*4350*/  F2FP.BF16.F32.PACK_AB R40, RZ, R40 ;  /* 0x00000028ff28723e */ /* 0x000fe200000010ff */
[----:B------:R-:W-:Y:S01]  /*4360*/  @P2 STG.E.U16 desc[UR36][R6.64+0x30], R38 ;  /* 0x0000302606002986 */ /* 0x000fe2000c101524 */
[----:B------:R-:W-:Y:S01]  /*4370*/  F2FP.BF16.F32.PACK_AB R41, RZ, R41 ;  /* 0x00000029ff29723e */ /* 0x000fe200000010ff */
[----:B------:R-:W-:Y:S01]  /*4380*/  FMUL R55, R55, R56 ;  /* 0x0000003837377220 */ /* 0x000fe20000400000 */
[C---:B------:R-:W-:Y:S01]  /*4390*/  ISETP.GT.AND P1, PT, R0.reuse, 0x8, P1 ;  /* 0x000000080000780c */ /* 0x040fe20000f24270 */
[----:B------:R-:W-:Y:S01]  /*43a0*/  @P3 STG.E.U16 desc[UR36][R6.64+0x32], R39 ;  /* 0x0000322706003986 */ /* 0x000fe2000c101524 */
[----:B------:R-:W-:-:S02]  /*43b0*/  ISETP.GT.AND P2, PT, R0, 0x8, P0 ;  /* 0x000000080000780c */ /* 0x000fc40000744270 */
[----:B------:R-:W-:Y:S01]  /*43c0*/  F2FP.BF16.F32.PACK_AB R42, RZ, R42 ;  /* 0x0000002aff2a723e */ /* 0x000fe200000010ff */
[----:B------:R-:W-:Y:S01]  /*43d0*/  @P4 STG.E.U16 desc[UR36][R4.64+0x40], R40 ;  /* 0x0000402804004986 */ /* 0x000fe2000c101524 */
[C---:B------:R-:W-:Y:S02]  /*43e0*/  ISETP.GT.AND P4, PT, R22.reuse, 0x28, PT ;  /* 0x000000281600780c */ /* 0x040fe40003f84270 */
[----:B------:R-:W-:Y:S01]  /*43f0*/  ISETP.GT.AND P0, PT, R22, 0x29, PT ;  /* 0x000000291600780c */ /* 0x000fe20003f04270 */
[----:B------:R-:W-:Y:S01]  /*4400*/  @P5 STG.E.U16 desc[UR36][R4.64+0x42], R41 ;  /* 0x0000422904005986 */ /* 0x000fe2000c101524 */
[----:B------:R-:W-:Y:S02]  /*4410*/  ISETP.GT.AND P5, PT, R0, RZ, P4 ;  /* 0x000000ff0000720c */ /* 0x000fe400027a4270 */
[----:B------:R-:W-:Y:S01]  /*4420*/  F2FP.BF16.F32.PACK_AB R43, RZ, R43 ;  /* 0x0000002bff2b723e */ /* 0x000fe200000010ff */
[----:B------:R-:W-:Y:S01]  /*4430*/  @P1 STG.E.U16 desc[UR36][R6.64+0x40], R42 ;  /* 0x0000402a06001986 */ /* 0x000fe2000c101524 */
[----:B------:R-:W-:-:S02]  /*4440*/  F2FP.BF16.F32.PACK_AB R44, RZ, R44 ;  /* 0x0000002cff2c723e */ /* 0x000fc400000010ff */
[C---:B------:R-:W-:Y:S01]  /*4450*/  ISETP.GT.AND P3, PT, R0.reuse, RZ, P0 ;  /* 0x000000ff0000720c */ /* 0x040fe20000764270 */
[----:B------:R-:W-:Y:S01]  /*4460*/  @P2 STG.E.U16 desc[UR36][R6.64+0x42], R43 ;  /* 0x0000422b06002986 */ /* 0x000fe2000c101524 */
[C---:B------:R-:W-:Y:S02]  /*4470*/  ISETP.GT.AND P4, PT, R0.reuse, 0x8, P4 ;  /* 0x000000080000780c */ /* 0x040fe40002784270 */
[----:B------:R-:W-:Y:S02]  /*4480*/  F2FP.BF16.F32.PACK_AB R45, RZ, R45 ;  /* 0x0000002dff2d723e */ /* 0x000fe400000010ff */
[----:B------:R-:W-:Y:S01]  /*4490*/  F2FP.BF16.F32.PACK_AB R46, RZ, R46 ;  /* 0x0000002eff2e723e */ /* 0x000fe200000010ff */
[----:B------:R-:W-:Y:S01]  /*44a0*/  @P5 STG.E.U16 desc[UR36][R4.64+0x50], R44 ;  /* 0x0000502c04005986 */ /* 0x000fe2000c101524 */
[----:B------:R-:W-:Y:S02]  /*44b0*/  ISETP.GT.AND P5, PT, R0, 0x8, P0 ;  /* 0x000000080000780c */ /* 0x000fe400007a4270 */
[----:B------:R-:W-:-:S02]  /*44c0*/  F2FP.BF16.F32.PACK_AB R47, RZ, R47 ;  /* 0x0000002fff2f723e */ /* 0x000fc400000010ff */
[C---:B------:R-:W-:Y:S01]  /*44d0*/  ISETP.GT.AND P2, PT, R22.reuse, 0x31, PT ;  /* 0x000000311600780c */ /* 0x040fe20003f44270 */
[----:B------:R-:W-:Y:S01]  /*44e0*/  @P3 STG.E.U16 desc[UR36][R4.64+0x52], R45 ;  /* 0x0000522d04003986 */ /* 0x000fe2000c101524 */
[----:B------:R-:W-:Y:S02]  /*44f0*/  ISETP.GT.AND P3, PT, R22, 0x30, PT ;  /* 0x000000301600780c */ /* 0x000fe40003f64270 */
[----:B------:R-:W-:Y:S01]  /*4500*/  F2FP.BF16.F32.PACK_AB R48, RZ, R48 ;  /* 0x00000030ff30723e */ /* 0x000fe200000010ff */
[----:B------:R-:W-:Y:S01]  /*4510*/  @P4 STG.E.U16 desc[UR36][R6.64+0x50], R46 ;  /* 0x0000502e06004986 */ /* 0x000fe2000c101524 */
[C---:B------:R-:W-:Y:S02]  /*4520*/  ISETP.GT.AND P4, PT, R0.reuse, RZ, P2 ;  /* 0x000000ff0000720c */ /* 0x040fe40001784270 */
[----:B------:R-:W-:Y:S01]  /*4530*/  F2FP.BF16.F32.PACK_AB R49, RZ, R49 ;  /* 0x00000031ff31723e */ /* 0x000fe200000010ff */
[----:B------:R-:W-:Y:S01]  /*4540*/  @P5 STG.E.U16 desc[UR36][R6.64+0x52], R47 ;  /* 0x0000522f06005986 */ /* 0x000fe2000c101524 */
[----:B------:R-:W-:-:S02]  /*4550*/  ISETP.GT.AND P5, PT, R0, RZ, P3 ;  /* 0x000000ff0000720c */ /* 0x000fc40001fa4270 */
[C---:B------:R-:W-:Y:S02]  /*4560*/  ISETP.GT.AND P1, PT, R22.reuse, 0x38, PT ;  /* 0x000000381600780c */ /* 0x040fe40003f24270 */
[----:B------:R-:W-:Y:S02]  /*4570*/  ISETP.GT.AND P0, PT, R22, 0x39, PT ;  /* 0x000000391600780c */ /* 0x000fe40003f04270 */
[C---:B------:R-:W-:Y:S02]  /*4580*/  ISETP.GT.AND P3, PT, R0.reuse, 0x8, P3 ;  /* 0x000000080000780c */ /* 0x040fe40001f64270 */
[C---:B------:R-:W-:Y:S02]  /*4590*/  ISETP.GT.AND P2, PT, R0.reuse, 0x8, P2 ;  /* 0x000000080000780c */ /* 0x040fe40001744270 */
[----:B------:R-:W-:Y:S02]  /*45a0*/  F2FP.BF16.F32.PACK_AB R50, RZ, R50 ;  /* 0x00000032ff32723e */ /* 0x000fe400000010ff */
[----:B------:R-:W-:Y:S01]  /*45b0*/  F2FP.BF16.F32.PACK_AB R51, RZ, R51 ;  /* 0x00000033ff33723e */ /* 0x000fe200000010ff */
[----:B------:R-:W-:Y:S01]  /*45c0*/  @P5 STG.E.U16 desc[UR36][R4.64+0x60], R48 ;  /* 0x0000603004005986 */ /* 0x000fe2000c101524 */
[----:B------:R-:W-:-:S02]  /*45d0*/  ISETP.GT.AND P5, PT, R0, RZ, P0 ;  /* 0x000000ff0000720c */ /* 0x000fc400007a4270 */
[C---:B------:R-:W-:Y:S01]  /*45e0*/  ISETP.GT.AND P0, PT, R0.reuse, 0x8, P0 ;  /* 0x000000080000780c */ /* 0x040fe20000704270 */
[----:B------:R-:W-:Y:S01]  /*45f0*/  @P4 STG.E.U16 desc[UR36][R4.64+0x62], R49 ;  /* 0x0000623104004986 */ /* 0x000fe2000c101524 */
[C---:B------:R-:W-:Y:S02]  /*4600*/  ISETP.GT.AND P4, PT, R0.reuse, RZ, P1 ;  /* 0x000000ff0000720c */ /* 0x040fe40000f84270 */
[----:B------:R-:W-:Y:S01]  /*4610*/  ISETP.GT.AND P1, PT, R0, 0x8, P1 ;  /* 0x000000080000780c */ /* 0x000fe20000f24270 */
[----:B------:R-:W-:Y:S01]  /*4620*/  @P3 STG.E.U16 desc[UR36][R6.64+0x60], R50 ;  /* 0x0000603206003986 */ /* 0x000fe2000c101524 */
[----:B------:R-:W-:Y:S02]  /*4630*/  F2FP.BF16.F32.PACK_AB R52, RZ, R52 ;  /* 0x00000034ff34723e */ /* 0x000fe400000010ff */
[----:B------:R-:W-:Y:S01]  /*4640*/  F2FP.BF16.F32.PACK_AB R53, RZ, R53 ;  /* 0x00000035ff35723e */ /* 0x000fe200000010ff */
[----:B------:R-:W-:Y:S01]  /*4650*/  @P2 STG.E.U16 desc[UR36][R6.64+0x62], R51 ;  /* 0x0000623306002986 */ /* 0x000fe2000c101524 */
[----:B------:R-:W-:-:S02]  /*4660*/  F2FP.BF16.F32.PACK_AB R54, RZ, R54 ;  /* 0x00000036ff36723e */ /* 0x000fc400000010ff */
[----:B------:R-:W-:-:S03]  /*4670*/  F2FP.BF16.F32.PACK_AB R55, RZ, R55 ;  /* 0x00000037ff37723e */ /* 0x000fc600000010ff */
[----:B------:R-:W-:Y:S04]  /*4680*/  @P4 STG.E.U16 desc[UR36][R4.64+0x70], R52 ;  /* 0x0000703404004986 */ /* 0x000fe8000c101524 */
[----:B------:R0:W-:Y:S02]  /*4690*/  @P5 STG.E.U16 desc[UR36][R4.64+0x72], R53 ;  /* 0x0000723504005986 */ /* 0x0001e4000c101524 */
[----:B0-----:R-:W-:Y:S02]  /*46a0*/  @P1 IMAD.MOV.U32 R4, RZ, RZ, R6 ;  /* 0x000000ffff041224 */ /* 0x001fe400078e0006 */
[----:B------:R-:W-:-:S05]  /*46b0*/  @P1 IMAD.MOV.U32 R5, RZ, RZ, R7 ;  /* 0x000000ffff051224 */ /* 0x000fca00078e0007 */
[----:B------:R0:W-:Y:S04]  /*46c0*/  @P1 STG.E.U16 desc[UR36][R4.64+0x70], R54 ;  /* 0x0000703604001986 */ /* 0x0001e8000c101524 */
[----:B------:R0:W-:Y:S02]  /*46d0*/  @P0 STG.E.U16 desc[UR36][R6.64+0x72], R55 ;  /* 0x0000723706000986 */ /* 0x0001e4000c101524 */
.L_x_94:
[----:B------:R-:W-:Y:S05]  /*46e0*/  BSYNC B0 ;  /* 0x0000000000007941 */ /* 0x000fea0003800000 */
.L_x_32:
[----:B0-----:R-:W2:Y:S01]  /*46f0*/  LDL.64 R4, [R1] ;  /* 0x0000000001047983 */ /* 0x001ea20000100a00 */
[----:B------:R-:W-:Y:S01]  /*4700*/  ULDC.64 UR4, c[0x0][0x650] ;  /* 0x0001940000047ab9 */ /* 0x000fe20000000a00 */
[----:B------:R-:W-:Y:S02]  /*4710*/  IMAD.U32 R0, RZ, RZ, UR44 ;  /* 0x0000002cff007e24 */ /* 0x000fe4000f8e00ff */
[----:B------:R-:W-:Y:S02]  /*4720*/  IMAD.MOV.U32 R22, RZ, RZ, -0x1 ;  /* 0xffffffffff167424 */ /* 0x000fe400078e00ff */
[----:B------:R0:W-:Y:S01]  /*4730*/  SYNCS.ARRIVE.TRANS64.A1T0 RZ, [R0+UR48], RZ ;  /* 0x000000ff00ff79a7 */ /* 0x0001e20008100030 */
[----:B-----5:R-:W-:Y:S02]  /*4740*/  IMAD.MOV.U32 R18, RZ, RZ, -0x1 ;  /* 0xffffffffff127424 */ /* 0x020fe400078e00ff */
[----:B------:R-:W-:Y:S01]  /*4750*/  IMAD.MOV.U32 R19, RZ, RZ, -0x1 ;  /* 0xffffffffff137424 */ /* 0x000fe200078e00ff */
[----:B0-----:R-:W-:-:S02]  /*4760*/  PRMT R0, RZ, 0x7610, R0 ;  /* 0x00007610ff007816 */ /* 0x001fc40000000000 */
[----:B--2---:R-:W-:-:S05]  /*4770*/  LEA R16, P0, R4, R16, 0x1 ;  /* 0x0000001004107211 */ /* 0x004fca00078008ff */
[----:B------:R-:W-:Y:S01]  /*4780*/  IMAD.X R17, R66, 0x1, R17, P0 ;  /* 0x0000000142117824 */ /* 0x000fe200000e0611 */
[----:B------:R-:W-:-:S04]  /*4790*/  ISETP.GE.U32.AND P0, PT, R16, UR4, PT ;  /* 0x0000000410007c0c */ /* 0x000fc8000bf06070 */
[----:B------:R-:W-:-:S13]  /*47a0*/  ISETP.GE.U32.AND.EX P0, PT, R17, UR5, PT, P0 ;  /* 0x0000000511007c0c */ /* 0x000fda000bf06100 */
[----:B------:R-:W-:Y:S05]  /*47b0*/  @P0 BRA `(.L_x_95) ;  /* 0x00000004004c0947 */ /* 0x000fea0003800000 */
[----:B------:R-:W0:Y:S01]  /*47c0*/  LDC.64 R10, c[0x0][0x628] ;  /* 0x00018a00ff0a7b82 */ /* 0x000e220000000a00 */
[----:B------:R-:W2:Y:S01]  /*47d0*/  S2R R12, SR_CTAID.X ;  /* 0x00000000000c7919 */ /* 0x000ea20000002500 */
[----:B-1-34-:R-:W-:Y:S02]  /*47e0*/  IMAD.MOV.U32 R8, RZ, RZ, R16 ;  /* 0x000000ffff087224 */ /* 0x01afe400078e0010 */
[----:B------:R-:W-:Y:S01]  /*47f0*/  IMAD.MOV.U32 R9, RZ, RZ, R17 ;  /* 0x000000ffff097224 */ /* 0x000fe200078e0011 */
[----:B------:R-:W1:Y:S03]  /*4800*/  S2R R18, SR_CTAID.Y ;  /* 0x0000000000127919 */ /* 0x000e660000002600 */
[----:B------:R-:W3:Y:S08]  /*4810*/  LDC R0, c[0x0][0x630] ;  /* 0x00018c00ff007b82 */ /* 0x000ef00000000800 */
[----:B------:R-:W4:Y:S01]  /*4820*/  LDC.64 R14, c[0x0][0x620] ;  /* 0x00018800ff0e7b82 */ /* 0x000f220000000a00 */
[----:B0-----:R-:W-:-:S04]  /*4830*/  ISETP.NE.U32.AND P0, PT, R10, RZ, PT ;  /* 0x000000ff0a00720c */ /* 0x001fc80003f05070 */
[----:B------:R-:W-:-:S13]  /*4840*/  ISETP.NE.AND.EX P0, PT, R11, RZ, PT, P0 ;  /* 0x000000ff0b00720c */ /* 0x000fda0003f05300 */
[----:B-1234-:R-:W-:Y:S05]  /*4850*/  @!P0 BRA `(.L_x_96) ;  /* 0x0000000000288947 */ /* 0x01efea0003800000 */
[----:B------:R-:W0:Y:S02]  /*4860*/  LDC R3, c[0x0][0x634] ;  /* 0x00018d00ff037b82 */ /* 0x000e240000000800 */
[----:B0-----:R-:W-:-:S05]  /*4870*/  IADD3 R3, P0, R16, R3, RZ ;  /* 0x0000000310037210 */ /* 0x001fca0007f1e0ff */
        /* <DEDUP_REMOVED lines=8> */
.L_x_96:
[-CC-:B------:R-:W-:Y:S01]  /*4900*/  SHF.R.U64 R19, R8, R0.reuse, R9.reuse ;  /* 0x0000000008137219 */ /* 0x180fe20000001209 */
[----:B------:R-:W0:Y:S01]  /*4910*/  LDC.64 R24, c[0x0][0x640] ;  /* 0x00019000ff187b82 */ /* 0x000e220000000a00 */
[----:B------:R-:W-:Y:S01]  /*4920*/  SHF.R.U32.HI R0, RZ, R0, R9 ;  /* 0x00000000ff007219 */ /* 0x000fe20000011609 */
[----:B------:R-:W-:Y:S01]  /*4930*/  ULDC UR4, c[0x0][0x150] ;  /* 0x0000540000047ab9 */ /* 0x000fe20000000800 */
[----:B------:R-:W-:Y:S02]  /*4940*/  IADD3 R3, P0, RZ, -R19, RZ ;  /* 0x80000013ff037210 */ /* 0x000fe40007f1e0ff */
[----:B------:R-:W-:-:S03]  /*4950*/  I2FP.F32.U32 R7, R12 ;  /* 0x0000000c00077245 */ /* 0x000fc60000201000 */
[----:B------:R-:W1:Y:S01]  /*4960*/  LDC R6, c[0x0][0x618] ;  /* 0x00018600ff067b82 */ /* 0x000e620000000800 */
[----:B------:R-:W-:Y:S02]  /*4970*/  IMAD.X R5, RZ, RZ, ~R0, P0 ;  /* 0x000000ffff057224 */ /* 0x000fe400000e0e00 */
[----:B------:R-:W-:Y:S01]  /*4980*/  FMUL R7, R7, UR4 ;  /* 0x0000000407077c20 */ /* 0x000fe20008400000 */
[----:B------:R-:W-:Y:S01]  /*4990*/  ULDC UR4, c[0x0][0x154] ;  /* 0x0000550000047ab9 */ /* 0x000fe20000000800 */
[-C--:B------:R-:W-:Y:S02]  /*49a0*/  IMAD R0, R5, R14.reuse, RZ ;  /* 0x0000000e05007224 */ /* 0x080fe400078e02ff */
[C---:B------:R-:W-:Y:S01]  /*49b0*/  IMAD.WIDE.U32 R4, R3.reuse, R14, R16 ;  /* 0x0000000e03047225 */ /* 0x040fe200078e0010 */
[----:B------:R-:W2:Y:S01]  /*49c0*/  LDC R8, c[0x0][0x608] ;  /* 0x00018200ff087b82 */ /* 0x000ea20000000800 */
[----:B------:R-:W3:Y:S02]  /*49d0*/  F2I.U32.TRUNC.NTZ R7, R7 ;  /* 0x0000000700077305 */ /* 0x000ee4000020f000 */
[----:B------:R-:W-:Y:S01]  /*49e0*/  IMAD R3, R3, R15, R0 ;  /* 0x0000000f03037224 */ /* 0x000fe200078e0200 */
[----:B------:R-:W-:-:S03]  /*49f0*/  I2FP.F32.U32 R0, R18 ;  /* 0x0000001200007245 */ /* 0x000fc60000201000 */
[----:B------:R-:W-:Y:S01]  /*4a00*/  IMAD.IADD R3, R5, 0x1, R3 ;  /* 0x0000000105037824 */ /* 0x000fe200078e0203 */
[----:B------:R-:W4:Y:S01]  /*4a10*/  LDC R11, c[0x0][0x658] ;  /* 0x00019600ff0b7b82 */ /* 0x000f220000000800 */
[----:B0-----:R-:W-:-:S04]  /*4a20*/  ISETP.NE.U32.AND P0, PT, R24, RZ, PT ;  /* 0x000000ff1800720c */ /* 0x001fc80003f05070 */
[----:B------:R-:W-:-:S03]  /*4a30*/  ISETP.NE.AND.EX P0, PT, R25, RZ, PT, P0 ;  /* 0x000000ff1900720c */ /* 0x000fc60003f05300 */
[----:B------:R-:W0:Y:S01]  /*4a40*/  LDC R9, c[0x0][0x144] ;  /* 0x00005100ff097b82 */ /* 0x000e220000000800 */
[-C--:B-1----:R-:W-:Y:S01]  /*4a50*/  SHF.R.U64 R10, R4, R6.reuse, R3 ;  /* 0x00000006040a7219 */ /* 0x082fe20000001203 */
[----:B---3--:R-:W-:Y:S01]  /*4a60*/  IMAD.MOV R7, RZ, RZ, -R7 ;  /* 0x000000ffff077224 */ /* 0x008fe200078e0a07 */
[----:B------:R-:W-:Y:S01]  /*4a70*/  SHF.R.U32.HI R3, RZ, R6, R3 ;  /* 0x00000006ff037219 */ /* 0x000fe20000011603 */
[----:B------:R-:W-:-:S04]  /*4a80*/  FMUL R6, R0, UR4 ;  /* 0x0000000400067c20 */ /* 0x000fc80008400000 */
[----:B------:R-:W1:Y:S01]  /*4a90*/  LDC R21, c[0x0][0x148] ;  /* 0x00005200ff157b82 */ /* 0x000e620000000800 */
[----:B------:R3:W0:Y:S01]  /*4aa0*/  F2I.U32.TRUNC.NTZ R14, R6 ;  /* 0x00000006000e7305 */ /* 0x000622000020f000 */
[-CC-:B--2---:R-:W-:Y:S02]  /*4ab0*/  SHF.R.U64 R13, R10, R8.reuse, R3.reuse ;  /* 0x000000080a0d7219 */ /* 0x184fe40000001203 */
[----:B------:R-:W-:-:S04]  /*4ac0*/  SHF.R.U32.HI R0, RZ, R8, R3 ;  /* 0x00000008ff007219 */ /* 0x000fc80000011603 */
[----:B------:R-:W2:Y:S01]  /*4ad0*/  LDC R20, c[0x0][0x648] ;  /* 0x00019200ff147b82 */ /* 0x000ea20000000800 */
[-CC-:B----4-:R-:W-:Y:S02]  /*4ae0*/  SHF.R.U64 R15, R13, R11.reuse, R0.reuse ;  /* 0x0000000b0d0f7219 */ /* 0x190fe40000001200 */
[----:B------:R-:W-:-:S03]  /*4af0*/  SHF.R.U32.HI R5, RZ, R11, R0 ;  /* 0x0000000bff057219 */ /* 0x000fc60000011600 */
[----:B------:R-:W-:Y:S02]  /*4b00*/  IMAD.MOV.U32 R4, RZ, RZ, R15 ;  /* 0x000000ffff047224 */ /* 0x000fe400078e000f */
[----:B------:R-:W4:Y:S01]  /*4b10*/  LDC R26, c[0x0][0x638] ;  /* 0x00018e00ff1a7b82 */ /* 0x000f220000000800 */
[----:B0-----:R-:W-:-:S07]  /*4b20*/  IMAD R22, R9, R7, R12 ;  /* 0x0000000709167224 */ /* 0x001fce00078e020c */
[----:B------:R-:W0:Y:S08]  /*4b30*/  LDC R27, c[0x0][0x610] ;  /* 0x00018400ff1b7b82 */ /* 0x000e300000000800 */
[----:B------:R-:W0:Y:S01]  /*4b40*/  LDC R28, c[0x0][0x600] ;  /* 0x00018000ff1c7b82 */ /* 0x000e220000000800 */
[----:B-123--:R-:W-:Y:S05]  /*4b50*/  @!P0 BRA `(.L_x_97) ;  /* 0x0000000000288947 */ /* 0x00efea0003800000 */
[----:B------:R-:W1:Y:S02]  /*4b60*/  LDC R0, c[0x0][0x64c] ;  /* 0x00019300ff007b82 */ /* 0x000e640000000800 */
[----:B-1----:R-:W-:-:S05]  /*4b70*/  IADD3 R3, P0, R15, R0, RZ ;  /* 0x000000000f037210 */ /* 0x002fca0007f1e0ff */
        /* <DEDUP_REMOVED lines=8> */
.L_x_97:
[----:B------:R-:W-:Y:S01]  /*4c00*/  ISETP.NE.AND P0, PT, R2, 0x1, PT ;  /* 0x000000010200780c */ /* 0x000fe20003f05270 */
[----:B------:R-:W-:Y:S01]  /*4c10*/  IMAD.MOV R14, RZ, RZ, -R14 ;  /* 0x000000ffff0e7224 */ /* 0x000fe200078e0a0e */
[----:B------:R-:W-:Y:S02]  /*4c20*/  SHF.R.U64 R0, R4, R20, R5 ;  /* 0x0000001404007219 */ /* 0x000fe40000001205 */
[----:B------:R-:W-:Y:S02]  /*4c30*/  LOP3.LUT R3, R13, R68, RZ, 0xc0, !PT ;  /* 0x000000440d037212 */ /* 0x000fe400078ec0ff */
[----:B------:R-:W-:Y:S01]  /*4c40*/  LOP3.LUT R5, R10, R67, RZ, 0xc0, !PT ;  /* 0x000000430a057212 */ /* 0x000fe200078ec0ff */
[----:B------:R-:W-:Y:S02]  /*4c50*/  IMAD.MOV R4, RZ, RZ, -R0 ;  /* 0x000000ffff047224 */ /* 0x000fe400078e0a00 */
[----:B------:R-:W-:Y:S02]  /*4c60*/  IMAD R3, R64, R0, R3 ;  /* 0x0000000040037224 */ /* 0x000fe400078e0203 */
[----:B----4-:R-:W-:-:S02]  /*4c70*/  IMAD R0, R4, R26, R15 ;  /* 0x0000001a04007224 */ /* 0x010fc400078e020f */
[----:B------:R-:W-:Y:S02]  /*4c80*/  @P0 IMAD R22, R21, R14, R18 ;  /* 0x0000000e15160224 */ /* 0x000fe400078e0212 */
[----:B------:R-:W-:Y:S02]  /*4c90*/  IMAD.MOV.U32 R4, RZ, RZ, 0x1 ;  /* 0x00000001ff047424 */ /* 0x000fe400078e00ff */
[----:B0-----:R-:W-:Y:S02]  /*4ca0*/  IMAD R22, R3, R27, R22 ;  /* 0x0000001b03167224 */ /* 0x001fe400078e0216 */
[----:B------:R-:W-:Y:S01]  /*4cb0*/  IMAD R3, R0, R28, R5 ;  /* 0x0000001c00037224 */ /* 0x000fe200078e0205 */
[----:B------:R-:W-:-:S04]  /*4cc0*/  PRMT R0, R4, 0x7610, R0 ;  /* 0x0000761004007816 */ /* 0x000fc80000000000 */
[----:B------:R-:W-:Y:S02]  /*4cd0*/  SEL R18, R3, R22, !P0 ;  /* 0x0000001603127207 */ /* 0x000fe40004000000 */
[----:B------:R-:W-:-:S07]  /*4ce0*/  SEL R22, R22, R3, !P0 ;  /* 0x0000000316167207 */ /* 0x000fce0004000000 */
.L_x_95:
[----:B------:R-:W-:Y:S01]  /*4cf0*/  UIMAD.WIDE.U32 UR4, UR38, 0x24924925, URZ ;  /* 0x24924925260478a5 */ /* 0x000fe2000f8e003f */
[----:B------:R-:W-:Y:S02]  /*4d00*/  LOP3.LUT P0, RZ, R0, 0xff, RZ, 0xc0, !PT ;  /* 0x000000ff00ff7812 */ /* 0x000fe4000780c0ff */
[----:B------:R-:W-:Y:S01]  /*4d10*/  LOP3.LUT R73, R73, 0x1, RZ, 0x3c, !PT ;  /* 0x0000000149497812 */ /* 0x000fe200078e3cff */
[----:B------:R-:W-:-:S04]  /*4d20*/  UIADD3 UR4, UR38, -UR5, URZ ;  /* 0x8000000526047290 */ /* 0x000fc8000fffe03f */
[----:B------:R-:W-:-:S04]  /*4d30*/  ULEA.HI UR4, UR4, UR5, URZ, 0x1f ;  /* 0x0000000504047291 */ /* 0x000fc8000f8ff83f */
[----:B------:R-:W-:-:S04]  /*4d40*/  USHF.R.U32.HI UR4, URZ, 0x2, UR4 ;  /* 0x000000023f047899 */ /* 0x000fc80008011604 */
[----:B------:R-:W-:Y:S01]  /*4d50*/  UIMAD UR38, UR4, -0x7, UR38 ;  /* 0xfffffff9042678a4 */ /* 0x000fe2000f8e0226 */
[----:B------:R-:W-:Y:S11]  /*4d60*/  @P0 BRA `(.L_x_98) ;  /* 0xffffffc8002c0947 */ /* 0x000ff6000383ffff */
[----:B------:R-:W-:Y:S05]  /*4d70*/  EXIT ;  /* 0x000000000000794d */ /* 0x000fea0003800000 */
.L_x_13:
[----:B------:R-:W-:-:S08]  /*4d80*/  ISETP.NE.AND P0, PT, R14, RZ, PT ;  /* 0x000000ff0e00720c */ /* 0x000fd00003f05270 */
[----:B0-----:R-:W0:-:S00]  /*4d90*/  USETMAXREG.DEALLOC.CTAPOOL 0x28 ;  /* 0x00000028000079c8 */ /* 0x001e0000080e0500 */
[----:B------:R-:W-:Y:S05]  /*4da0*/  @P0 EXIT ;  /* 0x000000000000094d */ /* 0x000fea0003800000 */
[----:B0-----:R-:W-:Y:S01]  /*4db0*/  LOP3.LUT P0, RZ, R3, 0xff, RZ, 0xc0, !PT ;  /* 0x000000ff03ff7812 */ /* 0x001fe2000780c0ff */
[----:B------:R-:W-:Y:S02]  /*4dc0*/  IMAD.MOV.U32 R3, RZ, RZ, 0x1 ;  /* 0x00000001ff037424 */ /* 0x000fe400078e00ff */
[----:B------:R-:W-:-:S10]  /*4dd0*/  IMAD.MOV.U32 R8, RZ, RZ, RZ ;  /* 0x000000ffff087224 */ /* 0x000fd400078e00ff */
[----:B------:R-:W-:Y:S05]  /*4de0*/  @!P0 BRA `(.L_x_99) ;  /* 0x0000000c003c8947 */ /* 0x000fea0003800000 */
[----:B------:R-:W-:Y:S01]  /*4df0*/  LOP3.LUT P0, RZ, R4, 0x1f, RZ, 0xc0, !PT ;  /* 0x0000001f04ff7812 */ /* 0x000fe2000780c0ff */
[----:B------:R-:W-:Y:S01]  /*4e00*/  ULDC UR5, c[0x0][0x658] ;  /* 0x0001960000057ab9 */ /* 0x000fe20000000800 */
[----:B------:R-:W-:Y:S01]  /*4e10*/  UMOV UR6, 0xffffffff ;  /* 0xffffffff00067882 */ /* 0x000fe20000000000 */
[----:B------:R-:W-:Y:S01]  /*4e20*/  BSSY B0, `(.L_x_99) ;  /* 0x00000cb000007945 */ /* 0x000fe20003800000 */
[----:B------:R-:W-:Y:S01]  /*4e30*/  USHF.L.U32 UR6, UR6, UR5, URZ ;  /* 0x0000000506067299 */ /* 0x000fe2000800063f */
[C---:B------:R-:W-:Y:S01]  /*4e40*/  ISETP.NE.AND P2, PT, R5.reuse, RZ, PT ;  /* 0x000000ff0500720c */ /* 0x040fe20003f45270 */
[----:B------:R-:W-:Y:S01]  /*4e50*/  UMOV UR7, 0x1 ;  /* 0x0000000100077882 */ /* 0x000fe20000000000 */
[----:B------:R-:W-:Y:S01]  /*4e60*/  ISETP.NE.OR P0, PT, R5, RZ, !P0 ;  /* 0x000000ff0500720c */ /* 0x000fe20004705670 */
[----:B------:R-:W-:Y:S01]  /*4e70*/  IMAD.MOV.U32 R10, RZ, RZ, 0x1 ;  /* 0x00000001ff0a7424 */ /* 0x000fe200078e00ff */
[----:B------:R-:W-:Y:S01]  /*4e80*/  LOP3.LUT R9, R23, 0x2, RZ, 0xfc, !PT ;  /* 0x0000000217097812 */ /* 0x000fe200078efcff */
[----:B------:R-:W-:Y:S01]  /*4e90*/  IMAD.MOV.U32 R3, RZ, RZ, 0x1 ;  /* 0x00000001ff037424 */ /* 0x000fe200078e00ff */
[----:B------:R-:W-:Y:S01]  /*4ea0*/  ULDC UR4, c[0x0][0x600] ;  /* 0x0001800000047ab9 */ /* 0x000fe20000000800 */
[----:B------:R-:W-:Y:S01]  /*4eb0*/  IMAD.MOV.U32 R8, RZ, RZ, RZ ;  /* 0x000000ffff087224 */ /* 0x000fe200078e00ff */
[----:B------:R-:W-:-:S02]  /*4ec0*/  USHF.L.U32 UR13, UR7, UR5, URZ ;  /* 0x00000005070d7299 */ /* 0x000fc4000800063f */
[----:B------:R-:W-:Y:S02]  /*4ed0*/  UIADD3 UR21, UR40, 0x1, URZ ;  /* 0x0000000128157890 */ /* 0x000fe4000fffe03f */
[----:B------:R-:W-:Y:S02]  /*4ee0*/  UIADD3 UR4, UR4, -0x1, URZ ;  /* 0xffffffff04047890 */ /* 0x000fe4000fffe03f */
[----:B------:R-:W-:Y:S01]  /*4ef0*/  ULOP3.LUT UR5, URZ, UR6, URZ, 0x33, !UPT ;  /* 0x000000063f057292 */ /* 0x000fe2000f8e333f */
[----:B------:R-:W-:-:S11]  /*4f00*/  ULDC.64 UR22, c[0x0][0x198] ;  /* 0x0000660000167ab9 */ /* 0x000fd60000000a00 */
.L_x_111:
[----:B------:R-:W-:-:S03]  /*4f10*/  UMOV UR6, 0xffffffff ;  /* 0xffffffff00067882 */ /* 0x000fc60000000000 */
[----:B------:R-:W-:Y:S05]  /*4f20*/  BRA.DIV UR6, `(.L_x_100) ;  /* 0x0000001206747947 */ /* 0x000fea000b800000 */
[----:B------:R-:W-:-:S13]  /*4f30*/  ELECT P6, URZ, PT ;  /* 0x00000000003f782f */ /* 0x000fda00038c0000 */
.L_x_127:
[----:B------:R-:W0:Y:S01]  /*4f40*/  LDC R4, c[0x0][0x28c] ;  /* 0x0000a300ff047b82 */ /* 0x000e220000000800 */
[----:B------:R-:W-:Y:S01]  /*4f50*/  BSSY B1, `(.L_x_101) ;  /* 0x0000041000017945 */ /* 0x000fe20003800000 */
[----:B0-----:R-:W-:-:S13]  /*4f60*/  ISETP.LT.OR P6, PT, R4, 0x1, !P6 ;  /* 0x000000010400780c */ /* 0x001fda00077c1670 */
[----:B------:R-:W-:Y:S05]  /*4f70*/  @P6 BRA `(.L_x_102) ;  /* 0x0000000000f86947 */ /* 0x000fea0003800000 */
[----:B------:R-:W-:Y:S02]  /*4f80*/  IMAD.SHL.U32 R22, R22, 0x40, RZ ;  /* 0x0000004016167824 */ /* 0x000fe400078e00ff */
[----:B------:R-:W-:Y:S02]  /*4f90*/  IMAD.SHL.U32 R18, R18, 0x40, RZ ;  /* 0x0000004012127824 */ /* 0x000fe400078e00ff */
[----:B------:R-:W-:Y:S02]  /*4fa0*/  IMAD.MOV.U32 R13, RZ, RZ, RZ ;  /* 0x000000ffff0d7224 */ /* 0x000fe400078e00ff */
[----:B------:R-:W-:Y:S02]  /*4fb0*/  IMAD.U32 R14, RZ, RZ, UR21 ;  /* 0x00000015ff0e7e24 */ /* 0x000fe4000f8e00ff */
[----:B------:R-:W-:Y:S02]  /*4fc0*/  IMAD.MOV.U32 R4, RZ, RZ, R3 ;  /* 0x000000ffff047224 */ /* 0x000fe400078e0003 */
[----:B------:R-:W-:-:S07]  /*4fd0*/  IMAD.MOV.U32 R5, RZ, RZ, R8 ;  /* 0x000000ffff057224 */ /* 0x000fce00078e0008 */
.L_x_106:
[----:B------:R-:W0:Y:S01]  /*4fe0*/  S2R R7, SR_CgaCtaId ;  /* 0x0000000000077919 */ /* 0x000e220000008800 */
[----:B------:R-:W-:-:S04]  /*4ff0*/  MOV R6, 0x400 ;  /* 0x0000040000067802 */ /* 0x000fc80000000f00 */
[----:B0-----:R-:W-:Y:S02]  /*5000*/  LEA R12, R7, R6, 0x18 ;  /* 0x00000006070c7211 */ /* 0x001fe400078ec0ff */
[----:B------:R-:W-:Y:S01]  /*5010*/  SHF.L.U32 R6, R4, 0x1f, RZ ;  /* 0x0000001f04067819 */ /* 0x000fe200000006ff */
[----:B------:R-:W0:Y:S02]  /*5020*/  @!P2 LDC R7, c[0x0][0x500] ;  /* 0x00014000ff07ab82 */ /* 0x000e240000000800 */
[----:B------:R-:W-:-:S04]  /*5030*/  IMAD R11, R5, 0x8, R12 ;  /* 0x00000008050b7824 */ /* 0x000fc800078e020c */
[----:B------:R-:W1:Y:S02]  /*5040*/  SYNCS.PHASECHK.TRANS64.TRYWAIT P1, [R11+URZ+0x38], R6 ;  /* 0x000038060b0075a7 */ /* 0x000e64000802017f */
[----:B-1----:R-:W-:Y:S05]  /*5050*/  @!P1 BRA `(.L_x_103) ;  /* 0x0000001000489947 */ /* 0x002fea0003800000 */
.L_x_128:
[----:B-1----:R-:W-:Y:S01]  /*5060*/  PRMT R6, R9, 0x9910, RZ ;  /* 0x0000991009067816 */ /* 0x002fe200000000ff */
[----:B0-----:R0:W-:Y:S03]  /*5070*/  @!P2 SYNCS.ARRIVE.TRANS64 RZ, [R11+URZ], R7 ;  /* 0x000000070bffa9a7 */ /* 0x0011e6000800003f */
[----:B------:R-:W-:-:S13]  /*5080*/  ISETP.NE.AND P1, PT, R6, 0x2, PT ;  /* 0x000000020600780c */ /* 0x000fda0003f25270 */
[----:B0-----:R-:W-:Y:S05]  /*5090*/  @P1 BRA `(.L_x_104) ;  /* 0x0000000000041947 */ /* 0x001fea0003800000 */
[----:B------:R-:W-:Y:S01]  /*50a0*/  BPT.TRAP 0x1 ;  /* 0x000000040000795c */ /* 0x000fe20000300000 */
.L_x_104:
[----:B------:R-:W-:Y:S05]  /*50b0*/  @P0 BRA `(.L_x_105) ;  /* 0x0000000000040947 */ /* 0x000fea0003800000 */
[----:B------:R-:W-:Y:S01]  /*50c0*/  BPT.TRAP 0x1 ;  /* 0x000000040000795c */ /* 0x000fe20000300000 */
.L_x_105:
[----:B------:R-:W-:Y:S01]  /*50d0*/  IMAD R12, R5, 0x4000, R12 ;  /* 0x00004000050c7824 */ /* 0x000fe200078e020c */
[----:B------:R-:W-:Y:S01]  /*50e0*/  R2UR UR34, R13 ;  /* 0x000000000d2272ca */ /* 0x000fe200000e0000 */
[----:B------:R-:W-:Y:S01]  /*50f0*/  VIADD R14, R14, 0xffffffff ;  /* 0xffffffff0e0e7836 */ /* 0x000fe20000000000 */
[----:B------:R-:W-:Y:S01]  /*5100*/  R2UR UR33, R11 ;  /* 0x000000000b2172ca */ /* 0x000fe200000e0000 */
[----:B------:R-:W-:Y:S01]  /*5110*/  UIADD3 UR6, UP0, UR22, 0xf0, URZ ;  /* 0x000000f016067890 */ /* 0x000fe2000ff1e03f */
[----:B------:R-:W-:Y:S01]  /*5120*/  R2UR UR8, R12 ;  /* 0x000000000c0872ca */ /* 0x000fe200000e0000 */
[----:B------:R-:W-:Y:S01]  /*5130*/  UIADD3 UR30, UP1, UR22, 0x1f0, URZ ;  /* 0x000001f0161e7890 */ /* 0x000fe2000ff3e03f */
[----:B------:R-:W-:Y:S01]  /*5140*/  R2UR UR35, R22 ;  /* 0x00000000162372ca */ /* 0x000fe200000e0000 */
[----:B------:R-:W-:Y:S01]  /*5150*/  UIADD3.X UR7, URZ, UR23, URZ, UP0, !UPT ;  /* 0x000000173f077290 */ /* 0x000fe200087fe43f */
[----:B------:R-:W-:Y:S01]  /*5160*/  R2UR UR36, R19 ;  /* 0x00000000132472ca */ /* 0x000fe200000e0000 */
[----:B------:R-:W-:Y:S01]  /*5170*/  UIADD3.X UR31, URZ, UR23, URZ, UP1, !UPT ;  /* 0x000000173f1f7290 */ /* 0x000fe20008ffe43f */
[----:B------:R-:W-:Y:S01]  /*5180*/  R2UR UR19, R18 ;  /* 0x00000000121372ca */ /* 0x000fe200000e0000 */
[----:B------:R-:W-:Y:S01]  /*5190*/  VIADD R5, R5, 0x1 ;  /* 0x0000000105057836 */ /* 0x000fe20000000000 */
[----:B------:R-:W-:Y:S01]  /*51a0*/  ISETP.GT.AND P3, PT, R14, 0x1, PT ;  /* 0x000000010e00780c */ /* 0x000fe20003f64270 */
[----:B------:R-:W-:Y:S01]  /*51b0*/  UIADD3 UR26, UR34, 0x40, URZ ;  /* 0x00000040221a7890 */ /* 0x000fe2000fffe03f */
[----:B------:R-:W-:Y:S01]  /*51c0*/  VIADD R13, R13, 0x80 ;  /* 0x000000800d0d7836 */ /* 0x000fe20000000000 */
[----:B------:R-:W-:Y:S01]  /*51d0*/  UMOV UR14, 0x0 ;  /* 0x00000000000e7882 */ /* 0x000fe20000000000 */
[----:B------:R-:W-:Y:S01]  /*51e0*/  UMOV UR15, 0x10000000 ;  /* 0x10000000000f7882 */ /* 0x000fe20000000000 */
[----:B------:R-:W-:Y:S01]  /*51f0*/  UIADD3 UR32, UR8, 0x180, URZ ;  /* 0x0000018008207890 */ /* 0x000fe2000fffe03f */
[----:B------:R-:W-:Y:S01]  /*5200*/  ISETP.NE.AND P1, PT, R5, 0x7, PT ;  /* 0x000000070500780c */ /* 0x000fe20003f25270 */
[----:B------:R-:W-:-:S02]  /*5210*/  UIADD3 UR24, UR8, 0x2180, URZ ;  /* 0x0000218008187890 */ /* 0x000fc4000fffe03f */
[----:B------:R-:W-:Y:S01]  /*5220*/  UIADD3 UR16, UR8, 0x1c180, URZ ;  /* 0x0001c18008107890 */ /* 0x000fe2000fffe03f */
[----:B------:R-:W-:Y:S01]  /*5230*/  SEL R7, RZ, 0x1, P1 ;  /* 0x00000001ff077807 */ /* 0x000fe20000800000 */
[----:B------:R-:W-:Y:S01]  /*5240*/  UIADD3 UR8, UR8, 0x1e180, URZ ;  /* 0x0001e18008087890 */ /* 0x000fe2000fffe03f */
[----:B------:R-:W-:Y:S01]  /*5250*/  SEL R5, R5, RZ, P1 ;  /* 0x000000ff05057207 */ /* 0x000fe20000800000 */
[----:B------:R-:W-:Y:S01]  /*5260*/  UMOV UR25, UR33 ;  /* 0x0000002100197c82 */ /* 0x000fe20008000000 */
[----:B------:R-:W-:Y:S01]  /*5270*/  UMOV UR27, UR35 ;  /* 0x00000023001b7c82 */ /* 0x000fe20008000000 */
[----:B------:R-:W-:Y:S01]  /*5280*/  UMOV UR28, UR36 ;  /* 0x00000024001c7c82 */ /* 0x000fe20008000000 */
[----:B------:R-:W-:Y:S01]  /*5290*/  UMOV UR17, UR33 ;  /* 0x0000002100117c82 */ /* 0x000fe20008000000 */
[----:B------:R-:W-:Y:S01]  /*52a0*/  UMOV UR18, UR34 ;  /* 0x0000002200127c82 */ /* 0x000fe20008000000 */
[----:B------:R-:W-:Y:S01]  /*52b0*/  UMOV UR20, UR36 ;  /* 0x0000002400147c82 */ /* 0x000fe20008000000 */
[----:B------:R0:W-:Y:S01]  /*52c0*/  UTMALDG.3D [UR32], [UR6], desc[UR14] ;  /* 0x00000e20060075b4 */ /* 0x0001e20008011000 */
[----:B------:R-:W-:Y:S01]  /*52d0*/  UMOV UR9, UR33 ;  /* 0x0000002100097c82 */ /* 0x000fe20008000000 */
[----:B------:R-:W-:Y:S01]  /*52e0*/  UMOV UR11, UR19 ;  /* 0x00000013000b7c82 */ /* 0x000fe20008000000 */
[----:B------:R-:W-:Y:S01]  /*52f0*/  UMOV UR12, UR36 ;  /* 0x00000024000c7c82 */ /* 0x000fe20008000000 */
[----:B------:R-:W-:Y:S01]  /*5300*/  UMOV UR10, UR26 ;  /* 0x0000001a000a7c82 */ /* 0x000fe20008000000 */
[----:B------:R-:W-:Y:S01]  /*5310*/  LOP3.LUT R4, R4, R7, RZ, 0x3c, !PT ;  /* 0x0000000704047212 */ /* 0x000fe200078e3cff */
[----:B------:R0:W-:Y:S01]  /*5320*/  UTMALDG.3D [UR24], [UR6], desc[UR14] ;  /* 0x00000e18060075b4 */ /* 0x0001e20008011000 */
[----:B------:R0:W-:Y:S01]  /*5330*/  UTMALDG.3D [UR16], [UR30], desc[UR14] ;  /* 0x00000e101e0075b4 */ /* 0x0001e20008011000 */
[----:B------:R0:W-:Y:S02]  /*5340*/  UTMALDG.3D [UR8], [UR30], desc[UR14] ;  /* 0x00000e081e0075b4 */ /* 0x0001e40008011000 */
[----:B0-----:R-:W-:Y:S05]  /*5350*/  @P3 BRA `(.L_x_106) ;  /* 0xfffffffc00203947 */ /* 0x001fea000383ffff */
.L_x_102:
[----:B------:R-:W-:Y:S05]  /*5360*/  BSYNC B1 ;  /* 0x0000000000017941 */ /* 0x000fea0003800000 */
.L_x_101:
[----:B------:R-:W2:Y:S01]  /*5370*/  LDL.64 R20, [R1] ;  /* 0x0000000001147983 */ /* 0x000ea20000100a00 */
[----:B------:R-:W-:Y:S01]  /*5380*/  LOP3.LUT P4, RZ, R10, 0xff, RZ, 0xc0, !PT ;  /* 0x000000ff0aff7812 */ /* 0x000fe2000788c0ff */
[----:B------:R-:W-:Y:S01]  /*5390*/  VIADD R11, R8, UR40 ;  /* 0x00000028080b7c36 */ /* 0x000fe20008000000 */
[----:B------:R-:W-:Y:S01]  /*53a0*/  ULDC.64 UR6, c[0x0][0x650] ;  /* 0x0001940000067ab9 */ /* 0x000fe20000000a00 */
[----:B------:R-:W-:Y:S01]  /*53b0*/  IMAD.U32 R8, RZ, RZ, UR40 ;  /* 0x00000028ff087e24 */ /* 0x000fe2000f8e00ff */
[----:B------:R-:W-:Y:S01]  /*53c0*/  UISETP.GE.U32.AND UP0, UPT, UR40, 0x7, UPT ;  /* 0x000000072800788c */ /* 0x000fe2000bf06070 */
[C---:B------:R-:W-:Y:S01]  /*53d0*/  IMAD.WIDE.U32 R4, R11.reuse, 0x24924925, RZ ;  /* 0x249249250b047825 */ /* 0x040fe200078e00ff */
[----:B------:R-:W-:Y:S01]  /*53e0*/  ISETP.GT.U32.AND P1, PT, R11, 0x6, PT ;  /* 0x000000060b00780c */ /* 0x000fe20003f24070 */
[----:B------:R-:W-:Y:S01]  /*53f0*/  BSSY B1, `(.L_x_107) ;  /* 0x000006b000017945 */ /* 0x000fe20003800000 */
[----:B------:R-:W-:Y:S01]  /*5400*/  PRMT R10, RZ, 0x7610, R10 ;  /* 0x00007610ff0a7816 */ /* 0x000fe2000000000a */
[----:B------:R-:W-:Y:S01]  /*5410*/  IMAD.MOV.U32 R22, RZ, RZ, -0x1 ;  /* 0xffffffffff167424 */ /* 0x000fe200078e00ff */
[----:B------:R-:W-:Y:S01]  /*5420*/  ISETP.LT.U32.AND P1, PT, R8, 0x7, P1 ;  /* 0x000000070800780c */ /* 0x000fe20000f21070 */
[----:B------:R-:W-:Y:S01]  /*5430*/  IMAD.MOV.U32 R18, RZ, RZ, -0x1 ;  /* 0xffffffffff127424 */ /* 0x000fe200078e00ff */
[----:B------:R-:W-:Y:S01]  /*5440*/  PLOP3.LUT P3, PT, PT, PT, UP0, 0x80, 0x0 ;  /* 0x000000000000781c */ /* 0x000fe20003f6f008 */
[----:B------:R-:W0:Y:S01]  /*5450*/  @P4 S2R R7, SR_CgaCtaId ;  /* 0x0000000000074919 */ /* 0x000e220000008800 */
[----:B------:R-:W-:Y:S01]  /*5460*/  SEL R4, RZ, 0x1, !P1 ;  /* 0x00000001ff047807 */ /* 0x000fe20004800000 */
[----:B------:R-:W-:Y:S01]  /*5470*/  IMAD.MOV.U32 R19, RZ, RZ, -0x1 ;  /* 0xffffffffff137424 */ /* 0x000fe200078e00ff */
[----:B------:R-:W-:-:S02]  /*5480*/  @P4 MOV R6, 0x400 ;  /* 0x0000040000064802 */ /* 0x000fc40000000f00 */
[----:B------:R-:W-:Y:S02]  /*5490*/  LOP3.LUT R3, R3, R4, RZ, 0x3c, !PT ;  /* 0x0000000403037212 */ /* 0x000fe400078e3cff */
[----:B------:R-:W-:Y:S02]  /*54a0*/  PRMT R4, RZ, 0x7610, R4 ;  /* 0x00007610ff047816 */ /* 0x000fe40000000004 */
[----:B0-----:R-:W-:Y:S01]  /*54b0*/  @P4 LEA R6, R7, R6, 0x18 ;  /* 0x0000000607064211 */ /* 0x001fe200078ec0ff */
[----:B------:R-:W-:-:S03]  /*54c0*/  IMAD.IADD R7, R11, 0x1, -R5 ;  /* 0x000000010b077824 */ /* 0x000fc600078e0a05 */
[----:B------:R0:W-:Y:S02]  /*54d0*/  @P4 SYNCS.ARRIVE.TRANS64.A1T0 RZ, [R6+URZ+0xa8], RZ ;  /* 0x0000a8ff06ff49a7 */ /* 0x0001e4000810003f */
[----:B------:R-:W-:-:S04]  /*54e0*/  LEA.HI R7, R7, R5, RZ, 0x1f ;  /* 0x0000000507077211 */ /* 0x000fc800078ff8ff */
[----:B------:R-:W-:-:S04]  /*54f0*/  SHF.R.U32.HI R8, RZ, 0x2, R7 ;  /* 0x00000002ff087819 */ /* 0x000fc80000011607 */
[----:B------:R-:W-:Y:S01]  /*5500*/  @P3 LOP3.LUT R3, R3, 0x1, R8, 0x78, !PT ;  /* 0x0000000103033812 */ /* 0x000fe200078e7808 */
[----:B------:R-:W-:Y:S01]  /*5510*/  IMAD R8, R8, -0x7, R11 ;  /* 0xfffffff908087824 */ /* 0x000fe200078e020b */
[----:B--2---:R-:W-:-:S05]  /*5520*/  IADD3 R16, P1, R16, R20, RZ ;  /* 0x0000001410107210 */ /* 0x004fca0007f3e0ff */
[----:B------:R-:W-:Y:S01]  /*5530*/  IMAD.X R17, R17, 0x1, R0, P1 ;  /* 0x0000000111117824 */ /* 0x000fe200008e0600 */
[----:B------:R-:W-:-:S04]  /*5540*/  ISETP.GE.U32.AND P1, PT, R16, UR6, PT ;  /* 0x0000000610007c0c */ /* 0x000fc8000bf26070 */
[----:B------:R-:W-:-:S13]  /*5550*/  ISETP.GE.U32.AND.EX P1, PT, R17, UR7, PT, P1 ;  /* 0x0000000711007c0c */ /* 0x000fda000bf26110 */
[----:B0-----:R-:W-:Y:S05]  /*5560*/  @P1 BRA `(.L_x_108) ;  /* 0x00000004004c1947 */ /* 0x001fea0003800000 */
[----:B------:R-:W0:Y:S01]  /*5570*/  S2R R12, SR_CTAID.X ;  /* 0x00000000000c7919 */ /* 0x000e220000002500 */
[----:B------:R-:W-:Y:S01]  /*5580*/  ULDC.64 UR6, c[0x0][0x628] ;  /* 0x00018a0000067ab9 */ /* 0x000fe20000000a00 */
[----:B------:R-:W1:Y:S01]  /*5590*/  LDC R13, c[0x0][0x144] ;  /* 0x00005100ff0d7b82 */ /* 0x000e620000000800 */
[----:B------:R-:W-:Y:S01]  /*55a0*/  ISETP.NE.U32.AND P1, PT, RZ, UR6, PT ;  /* 0x00000006ff007c0c */ /* 0x000fe2000bf25070 */
[----:B------:R-:W2:Y:S01]  /*55b0*/  S2R R11, SR_CTAID.Y ;  /* 0x00000000000b7919 */ /* 0x000ea20000002600 */
[----:B------:R-:W-:Y:S01]  /*55c0*/  ULDC UR8, c[0x0][0x150] ;  /* 0x0000540000087ab9 */ /* 0x000fe20000000800 */
[----:B------:R-:W-:Y:S01]  /*55d0*/  ULDC UR9, c[0x0][0x630] ;  /* 0x00018c0000097ab9 */ /* 0x000fe20000000800 */
[----:B------:R-:W-:Y:S01]  /*55e0*/  ISETP.NE.AND.EX P1, PT, RZ, UR7, PT, P1 ;  /* 0x00000007ff007c0c */ /* 0x000fe2000bf25310 */
[----:B------:R-:W-:Y:S01]  /*55f0*/  IMAD.MOV.U32 R4, RZ, RZ, R16 ;  /* 0x000000ffff047224 */ /* 0x000fe200078e0010 */
[----:B0-----:R-:W-:-:S05]  /*5600*/  I2FP.F32.U32 R5, R12 ;  /* 0x0000000c00057245 */ /* 0x001fca0000201000 */
[----:B------:R-:W-:Y:S01]  /*5610*/  FMUL R14, R5, UR8 ;  /* 0x00000008050e7c20 */ /* 0x000fe20008400000 */
[----:B------:R-:W-:-:S05]  /*5620*/  IMAD.MOV.U32 R5, RZ, RZ, R17 ;  /* 0x000000ffff057224 */ /* 0x000fca00078e0011 */
[----:B--2---:R-:W-:Y:S05]  /*5630*/  @!P1 BRA `(.L_x_109) ;  /* 0x0000000000289947 */ /* 0x004fea0003800000 */
[----:B------:R-:W-:Y:S02]  /*5640*/  ULDC UR8, c[0x0][0x634] ;  /* 0x00018d0000087ab9 */ /* 0x000fe40000000800 */
[----:B------:R-:W-:-:S05]  /*5650*/  IADD3 R5, P1, R16, UR8, RZ ;  /* 0x0000000810057c10 */ /* 0x000fca000ff3e0ff */
[----:B------:R-:W-:-:S04]  /*5660*/  IMAD.X R15, RZ, RZ, R17, P1 ;  /* 0x000000ffff0f7224 */ /* 0x000fc800008e0611 */
[----:B------:R-:W-:-:S04]  /*5670*/  IMAD.WIDE.U32 R6, R15, UR6, RZ ;  /* 0x000000060f067c25 */ /* 0x000fc8000f8e00ff */
[----:B------:R-:W-:-:S04]  /*5680*/  IMAD.WIDE.U32 R6, P1, R5, UR7, R6 ;  /* 0x0000000705067c25 */ /* 0x000fc8000f820006 */
[----:B------:R-:W-:-:S04]  /*5690*/  IMAD.WIDE.U32 R4, R5, UR6, RZ ;  /* 0x0000000605047c25 */ /* 0x000fc8000f8e00ff */
[----:B------:R-:W-:Y:S01]  /*56a0*/  IMAD.MOV.U32 R4, RZ, RZ, R7 ;  /* 0x000000ffff047224 */ /* 0x000fe200078e0007 */
[----:B------:R-:W-:Y:S01]  /*56b0*/  IADD3 RZ, P3, R5, R6, RZ ;  /* 0x0000000605ff7210 */ /* 0x000fe20007f7e0ff */
[----:B------:R-:W-:-:S04]  /*56c0*/  IMAD.X R5, RZ, RZ, RZ, P1 ;  /* 0x000000ffff057224 */ /* 0x000fc800008e06ff */
[----:B------:R-:W-:-:S08]  /*56d0*/  IMAD.WIDE.U32.X R4, R15, UR7, R4, P3 ;  /* 0x000000070f047c25 */ /* 0x000fd000098e0404 */
.L_x_109:
[--C-:B------:R-:W-:Y:S01]  /*56e0*/  SHF.R.U64 R19, R4, UR9, R5.reuse ;  /* 0x0000000904137c19 */ /* 0x100fe20008001205 */
[----:B------:R-:W0:Y:S01]  /*56f0*/  F2I.U32.TRUNC.NTZ R14, R14 ;  /* 0x0000000e000e7305 */ /* 0x000e22000020f000 */
[----:B------:R-:W-:Y:S01]  /*5700*/  SHF.R.U32.HI R4, RZ, UR9, R5 ;  /* 0x00000009ff047c19 */ /* 0x000fe20008011605 */
[----:B------:R-:W-:Y:S01]  /*5710*/  ULDC.64 UR6, c[0x0][0x620] ;  /* 0x0001880000067ab9 */ /* 0x000fe20000000a00 */
[----:B------:R-:W-:Y:S01]  /*5720*/  IADD3 R7, P1, RZ, -R19, RZ ;  /* 0x80000013ff077210 */ /* 0x000fe20007f3e0ff */
[----:B------:R-:W-:Y:S01]  /*5730*/  ULDC.64 UR8, c[0x0][0x640] ;  /* 0x0001900000087ab9 */ /* 0x000fe20000000a00 */
[----:B------:R-:W2:Y:S03]  /*5740*/  LDC R18, c[0x0][0x148] ;  /* 0x00005200ff127b82 */ /* 0x000ea60000000800 */
[----:B------:R-:W-:Y:S01]  /*5750*/  IMAD.X R4, RZ, RZ, ~R4, P1 ;  /* 0x000000ffff047224 */ /* 0x000fe200008e0e04 */
[----:B------:R-:W-:-:S03]  /*5760*/  ISETP.NE.U32.AND P1, PT, RZ, UR8, PT ;  /* 0x00000008ff007c0c */ /* 0x000fc6000bf25070 */
[----:B------:R-:W-:Y:S01]  /*5770*/  IMAD R6, R4, UR6, RZ ;  /* 0x0000000604067c24 */ /* 0x000fe2000f8e02ff */
[----:B------:R-:W-:Y:S01]  /*5780*/  ISETP.NE.AND.EX P1, PT, RZ, UR9, PT, P1 ;  /* 0x00000009ff007c0c */ /* 0x000fe2000bf25310 */
[----:B------:R-:W-:Y:S01]  /*5790*/  IMAD.WIDE.U32 R4, R7, UR6, R16 ;  /* 0x0000000607047c25 */ /* 0x000fe2000f8e0010 */
[----:B------:R-:W-:-:S03]  /*57a0*/  ULDC UR6, c[0x0][0x618] ;  /* 0x0001860000067ab9 */ /* 0x000fc60000000800 */
[----:B------:R-:W-:Y:S01]  /*57b0*/  IMAD R7, R7, UR7, R6 ;  /* 0x0000000707077c24 */ /* 0x000fe2000f8e0206 */
[----:B------:R-:W-:Y:S01]  /*57c0*/  ULDC UR7, c[0x0][0x154] ;  /* 0x0000550000077ab9 */ /* 0x000fe20000000800 */
[----:B0-----:R-:W-:Y:S02]  /*57d0*/  IMAD.MOV R6, RZ, RZ, -R14 ;  /* 0x000000ffff067224 */ /* 0x001fe400078e0a0e */
[----:B------:R-:W-:Y:S02]  /*57e0*/  IMAD.IADD R5, R5, 0x1, R7 ;  /* 0x0000000105057824 */ /* 0x000fe400078e0207 */
[----:B-1----:R-:W-:Y:S01]  /*57f0*/  IMAD R12, R13, R6, R12 ;  /* 0x000000060d0c7224 */ /* 0x002fe200078e020c */
[----:B------:R-:W-:Y:S02]  /*5800*/  I2FP.F32.U32 R6, R11 ;  /* 0x0000000b00067245 */ /* 0x000fe40000201000 */
[--C-:B------:R-:W-:Y:S02]  /*5810*/  SHF.R.U64 R13, R4, UR6, R5.reuse ;  /* 0x00000006040d7c19 */ /* 0x100fe40008001205 */
[----:B------:R-:W-:Y:S01]  /*5820*/  SHF.R.U32.HI R4, RZ, UR6, R5 ;  /* 0x00000006ff047c19 */ /* 0x000fe20008011605 */
[----:B------:R-:W-:Y:S01]  /*5830*/  FMUL R6, R6, UR7 ;  /* 0x0000000706067c20 */ /* 0x000fe20008400000 */
[----:B------:R-:W-:-:S02]  /*5840*/  ULDC UR6, c[0x0][0x608] ;  /* 0x0001820000067ab9 */ /* 0x000fc40000000800 */
[--C-:B------:R-:W-:Y:S01]  /*5850*/  SHF.R.U64 R15, R13, UR6, R4.reuse ;  /* 0x000000060d0f7c19 */ /* 0x100fe20008001204 */
[----:B------:R0:W1:Y:S01]  /*5860*/  F2I.U32.TRUNC.NTZ R20, R6 ;  /* 0x0000000600147305 */ /* 0x000062000020f000 */
[----:B------:R-:W-:Y:S01]  /*5870*/  SHF.R.U32.HI R4, RZ, UR6, R4 ;  /* 0x00000006ff047c19 */ /* 0x000fe20008011604 */
[----:B------:R-:W-:-:S03]  /*5880*/  ULDC UR6, c[0x0][0x658] ;  /* 0x0001960000067ab9 */ /* 0x000fc60000000800 */
[--C-:B------:R-:W-:Y:S02]  /*5890*/  SHF.R.U64 R14, R15, UR6, R4.reuse ;  /* 0x000000060f0e7c19 */ /* 0x100fe40008001204 */
[----:B------:R-:W-:-:S03]  /*58a0*/  SHF.R.U32.HI R21, RZ, UR6, R4 ;  /* 0x00000006ff157c19 */ /* 0x000fc60008011604 */
[----:B------:R-:W-:Y:S02]  /*58b0*/  IMAD.MOV.U32 R4, RZ, RZ, R14 ;  /* 0x000000ffff047224 */ /* 0x000fe400078e000e */
[----:B------:R-:W-:Y:S01]  /*58c0*/  IMAD.MOV.U32 R5, RZ, RZ, R21 ;  /* 0x000000ffff057224 */ /* 0x000fe200078e0015 */
[----:B0-----:R-:W-:Y:S06]  /*58d0*/  @!P1 BRA `(.L_x_110) ;  /* 0x0000000000289947 */ /* 0x001fec0003800000 */
        /* <DEDUP_REMOVED lines=10> */
.L_x_110:
[----:B------:R-:W-:Y:S01]  /*5980*/  ISETP.NE.AND P1, PT, R2, 0x1, PT ;  /* 0x000000010200780c */ /* 0x000fe20003f25270 */
[----:B------:R-:W-:Y:S01]  /*5990*/  ULDC UR6, c[0x0][0x648] ;  /* 0x0001920000067ab9 */ /* 0x000fe20000000800 */
[----:B------:R-:W-:Y:S01]  /*59a0*/  LOP3.LUT R15, R15, UR5, RZ, 0xc0, !PT ;  /* 0x000000050f0f7c12 */ /* 0x000fe2000f8ec0ff */
[----:B-1----:R-:W-:Y:S01]  /*59b0*/  IMAD.MOV R20, RZ, RZ, -R20 ;  /* 0x000000ffff147224 */ /* 0x002fe200078e0a14 */
[----:B------:R-:W-:Y:S01]  /*59c0*/  SHF.R.U64 R4, R4, UR6, R5 ;  /* 0x0000000604047c19 */ /* 0x000fe20008001205 */
[----:B------:R-:W-:Y:S01]  /*59d0*/  ULDC UR6, c[0x0][0x638] ;  /* 0x00018e0000067ab9 */ /* 0x000fe20000000800 */
[----:B------:R-:W-:Y:S01]  /*59e0*/  LOP3.LUT R13, R13, UR4, RZ, 0xc0, !PT ;  /* 0x000000040d0d7c12 */ /* 0x000fe2000f8ec0ff */
[----:B------:R-:W-:Y:S02]  /*59f0*/  ULDC UR7, c[0x0][0x610] ;  /* 0x0001840000077ab9 */ /* 0x000fe40000000800 */
[----:B------:R-:W-:Y:S02]  /*5a00*/  IMAD.MOV R5, RZ, RZ, -R4 ;  /* 0x000000ffff057224 */ /* 0x000fe400078e0a04 */
[----:B------:R-:W-:-:S02]  /*5a10*/  IMAD R15, R4, UR13, R15 ;  /* 0x0000000d040f7c24 */ /* 0x000fc4000f8e020f */
[----:B--2---:R-:W-:Y:S02]  /*5a20*/  @P1 IMAD R12, R18, R20, R11 ;  /* 0x00000014120c1224 */ /* 0x004fe400078e020b */
[----:B------:R-:W-:Y:S01]  /*5a30*/  IMAD R14, R5, UR6, R14 ;  /* 0x00000006050e7c24 */ /* 0x000fe2000f8e020e */
[----:B------:R-:W-:Y:S01]  /*5a40*/  ULDC UR6, c[0x0][0x600] ;  /* 0x0001800000067ab9 */ /* 0x000fe20000000800 */
[----:B------:R-:W-:Y:S02]  /*5a50*/  IMAD R12, R15, UR7, R12 ;  /* 0x000000070f0c7c24 */ /* 0x000fe4000f8e020c */
[----:B------:R-:W-:Y:S02]  /*5a60*/  IMAD R5, R14, UR6, R13 ;  /* 0x000000060e057c24 */ /* 0x000fe4000f8e020d */
[----:B------:R-:W-:-:S03]  /*5a70*/  IMAD.MOV.U32 R4, RZ, RZ, 0x1 ;  /* 0x00000001ff047424 */ /* 0x000fc600078e00ff */
[----:B------:R-:W-:Y:S02]  /*5a80*/  SEL R18, R5, R12, !P1 ;  /* 0x0000000c05127207 */ /* 0x000fe40004800000 */
[----:B------:R-:W-:-:S07]  /*5a90*/  SEL R22, R12, R5, !P1 ;  /* 0x000000050c167207 */ /* 0x000fce0004800000 */
.L_x_108:
[----:B------:R-:W-:Y:S05]  /*5aa0*/  BSYNC B1 ;  /* 0x0000000000017941 */ /* 0x000fea0003800000 */
.L_x_107:
[----:B------:R-:W-:-:S13]  /*5ab0*/  LOP3.LUT P1, RZ, R4, 0xff, RZ, 0xc0, !PT ;  /* 0x000000ff04ff7812 */ /* 0x000fda000782c0ff */
[----:B------:R-:W-:Y:S05]  /*5ac0*/  @P1 BRA `(.L_x_111) ;  /* 0xfffffff400101947 */ /* 0x000fea000383ffff */
[----:B------:R-:W-:Y:S05]  /*5ad0*/  BSYNC B0 ;  /* 0x0000000000007941 */ /* 0x000fea0003800000 */
.L_x_99:
[----:B------:R-:W-:-:S03]  /*5ae0*/  UMOV UR6, 0xffffffff ;  /* 0xffffffff00067882 */ /* 0x000fc60000000000 */
[----:B------:R-:W-:Y:S05]  /*5af0*/  BRA.DIV UR6, `(.L_x_112) ;  /* 0x0000000606b47947 */ /* 0x000fea000b800000 */
[----:B------:R-:W-:-:S13]  /*5b00*/  ELECT P6, URZ, PT ;  /* 0x00000000003f782f */ /* 0x000fda00038c0000 */
.L_x_131:
[----:B------:R-:W-:Y:S04]  /*5b10*/  BSSY B0, `(.L_x_113) ;  /* 0x0000046000007945 */ /* 0x000fe80003800000 */
[----:B------:R-:W-:Y:S05]  /*5b20*/  @!P6 BRA `(.L_x_114) ;  /* 0x000000040010e947 */ /* 0x000fea0003800000 */
[----:B------:R-:W-:-:S04]  /*5b30*/  LOP3.LUT R23, R23, 0x2, RZ, 0xfc, !PT ;  /* 0x0000000217177812 */ /* 0x000fc800078efcff */
[----:B------:R-:W-:-:S13]  /*5b40*/  ISETP.NE.AND P0, PT, R23, 0x3, PT ;  /* 0x000000031700780c */ /* 0x000fda0003f05270 */
[----:B------:R-:W-:Y:S05]  /*5b50*/  @!P0 BRA `(.L_x_115) ;  /* 0x0000000000048947 */ /* 0x000fea0003800000 */
[----:B------:R-:W-:Y:S01]  /*5b60*/  BPT.TRAP 0x1 ;  /* 0x000000040000795c */ /* 0x000fe20000300000 */
.L_x_115:
[----:B------:R-:W0:Y:S01]  /*5b70*/  S2R R5, SR_CgaCtaId ;  /* 0x0000000000057919 */ /* 0x000e220000008800 */
[----:B------:R-:W-:Y:S02]  /*5b80*/  MOV R0, 0x400 ;  /* 0x0000040000007802 */ /* 0x000fe40000000f00 */
[----:B------:R-:W-:Y:S02]  /*5b90*/  SHF.L.U32 R2, R3, 0x1f, RZ ;  /* 0x0000001f03027819 */ /* 0x000fe400000006ff */
[----:B0-----:R-:W-:-:S05]  /*5ba0*/  LEA R5, R5, R0, 0x18 ;  /* 0x0000000005057211 */ /* 0x001fca00078ec0ff */
[----:B------:R-:W-:-:S04]  /*5bb0*/  VIADD R5, R5, 0x38 ;  /* 0x0000003805057836 */ /* 0x000fc80000000000 */
[C---:B------:R-:W-:Y:S02]  /*5bc0*/  IMAD R7, R8.reuse, 0x8, R5 ;  /* 0x0000000808077824 */ /* 0x040fe400078e0205 */
[----:B------:R-:W-:Y:S02]  /*5bd0*/  VIADD R8, R8, 0x1 ;  /* 0x0000000108087836 */ /* 0x000fe40000000000 */
[----:B------:R-:W0:Y:S03]  /*5be0*/  SYNCS.PHASECHK.TRANS64.TRYWAIT P0, [R7+URZ], R2 ;  /* 0x00000002070075a7 */ /* 0x000e26000800017f */
[----:B------:R-:W-:-:S04]  /*5bf0*/  ISETP.NE.AND P1, PT, R8, 0x7, PT ;  /* 0x000000070800780c */ /* 0x000fc80003f25270 */
[----:B------:R-:W-:Y:S02]  /*5c00*/  SEL R0, RZ, 0x1, P1 ;  /* 0x00000001ff007807 */ /* 0x000fe40000800000 */
[----:B------:R-:W-:Y:S02]  /*5c10*/  SEL R8, R8, RZ, P1 ;  /* 0x000000ff08087207 */ /* 0x000fe40000800000 */
[----:B------:R-:W-:-:S03]  /*5c20*/  LOP3.LUT R9, R3, R0, RZ, 0x3c, !PT ;  /* 0x0000000003097212 */ /* 0x000fc600078e3cff */
[----:B------:R-:W-:Y:S01]  /*5c30*/  IMAD R6, R8, 0x8, R5 ;  /* 0x0000000808067824 */ /* 0x000fe200078e0205 */
[----:B------:R-:W-:Y:S01]  /*5c40*/  SHF.L.U32 R3, R9, 0x1f, RZ ;  /* 0x0000001f09037819 */ /* 0x000fe200000006ff */
[----:B0-----:R-:W-:Y:S06]  /*5c50*/  @!P0 BRA `(.L_x_116) ;  /* 0x00000004007c8947 */ /* 0x001fec0003800000 */
.L_x_132:
[----:B------:R-:W1:Y:S01]  /*5c60*/  SYNCS.PHASECHK.TRANS64.TRYWAIT P0, [R6+URZ], R3 ;  /* 0x00000003060075a7 */ /* 0x000e62000800017f */
[----:B------:R-:W-:-:S05]  /*5c70*/  VIADD R0, R8, 0x1 ;  /* 0x0000000108007836 */ /* 0x000fca0000000000 */
[----:B------:R-:W-:-:S04]  /*5c80*/  ISETP.NE.AND P1, PT, R0, 0x7, PT ;  /* 0x000000070000780c */ /* 0x000fc80003f25270 */
[----:B0-----:R-:W-:Y:S02]  /*5c90*/  SEL R2, RZ, 0x1, P1 ;  /* 0x00000001ff027807 */ /* 0x001fe40000800000 */
[----:B------:R-:W-:Y:S02]  /*5ca0*/  SEL R0, R0, RZ, P1 ;  /* 0x000000ff00007207 */ /* 0x000fe40000800000 */
[----:B------:R-:W-:-:S03]  /*5cb0*/  LOP3.LUT R9, R9, R2, RZ, 0x3c, !PT ;  /* 0x0000000209097212 */ /* 0x000fc600078e3cff */
[----:B------:R-:W-:Y:S01]  /*5cc0*/  IMAD R7, R0, 0x8, R5 ;  /* 0x0000000800077824 */ /* 0x000fe200078e0205 */
[----:B------:R-:W-:Y:S01]  /*5cd0*/  SHF.L.U32 R4, R9, 0x1f, RZ ;  /* 0x0000001f09047819 */ /* 0x000fe200000006ff */
[----:B-1----:R-:W-:Y:S06]  /*5ce0*/  @!P0 BRA `(.L_x_117) ;  /* 0x00000004006c8947 */ /* 0x002fec0003800000 */
.L_x_133:
[----:B------:R-:W1:Y:S01]  /*5cf0*/  SYNCS.PHASECHK.TRANS64.TRYWAIT P0, [R7+URZ], R4 ;  /* 0x00000004070075a7 */ /* 0x000e62000800017f */
[----:B------:R-:W-:-:S05]  /*5d00*/  VIADD R0, R0, 0x1 ;  /* 0x0000000100007836 */ /* 0x000fca0000000000 */
[----:B------:R-:W-:-:S04]  /*5d10*/  ISETP.NE.AND P1, PT, R0, 0x7, PT ;  /* 0x000000070000780c */ /* 0x000fc80003f25270 */
[----:B------:R-:W-:Y:S02]  /*5d20*/  SEL R2, RZ, 0x1, P1 ;  /* 0x00000001ff027807 */ /* 0x000fe40000800000 */
[----:B------:R-:W-:Y:S02]  /*5d30*/  SEL R0, R0, RZ, P1 ;  /* 0x000000ff00007207 */ /* 0x000fe40000800000 */
[----:B------:R-:W-:-:S03]  /*5d40*/  LOP3.LUT R9, R9, R2, RZ, 0x3c, !PT ;  /* 0x0000000209097212 */ /* 0x000fc600078e3cff */
[----:B0-----:R-:W-:Y:S01]  /*5d50*/  IMAD R6, R0, 0x8, R5 ;  /* 0x0000000800067824 */ /* 0x001fe200078e0205 */
[----:B------:R-:W-:Y:S01]  /*5d60*/  SHF.L.U32 R3, R9, 0x1f, RZ ;  /* 0x0000001f09037819 */ /* 0x000fe200000006ff */
[----:B-1----:R-:W-:Y:S06]  /*5d70*/  @!P0 BRA `(.L_x_118) ;  /* 0x00000004005c8947 */ /* 0x002fec0003800000 */
.L_x_134:
        /* <DEDUP_REMOVED lines=9> */
.L_x_135:
        /* <DEDUP_REMOVED lines=9> */
.L_x_136:
[----:B------:R-:W1:Y:S01]  /*5ea0*/  SYNCS.PHASECHK.TRANS64.TRYWAIT P0, [R6+URZ], R3 ;  /* 0x00000003060075a7 */ /* 0x000e62000800017f */
[----:B------:R-:W-:-:S05]  /*5eb0*/  VIADD R0, R0, 0x1 ;  /* 0x0000000100007836 */ /* 0x000fca0000000000 */
[----:B------:R-:W-:-:S04]  /*5ec0*/  ISETP.NE.AND P1, PT, R0, 0x7, PT ;  /* 0x000000070000780c */ /* 0x000fc80003f25270 */
[----:B------:R-:W-:Y:S02]  /*5ed0*/  SEL R2, RZ, 0x1, P1 ;  /* 0x00000001ff027807 */ /* 0x000fe40000800000 */
[----:B------:R-:W-:Y:S02]  /*5ee0*/  SEL R0, R0, RZ, P1 ;  /* 0x000000ff00007207 */ /* 0x000fe40000800000 */
[----:B------:R-:W-:Y:S01]  /*5ef0*/  LOP3.LUT R2, R9, R2, RZ, 0x3c, !PT ;  /* 0x0000000209027212 */ /* 0x000fe200078e3cff */
[----:B-1----:R-:W-:Y:S06]  /*5f00*/  @!P0 BRA `(.L_x_121) ;  /* 0x0000000400348947 */ /* 0x002fec0003800000 */
.L_x_137:
[----:B------:R-:W-:Y:S01]  /*5f10*/  IMAD R5, R0, 0x8, R5 ;  /* 0x0000000800057824 */ /* 0x000fe200078e0205 */
[----:B------:R-:W-:-:S07]  /*5f20*/  SHF.L.U32 R0, R2, 0x1f, RZ ;  /* 0x0000001f02007819 */ /* 0x000fce00000006ff */
.L_x_122:
[----:B--2---:R2:W3:Y:S02]  /*5f30*/  SYNCS.PHASECHK.TRANS64.TRYWAIT P0, [R5+URZ], R0 ;  /* 0x00000000050075a7 */ /* 0x0044e4000800017f */
[----:B---3--:R-:W-:Y:S05]  /*5f40*/  @!P0 NANOSLEEP.SYNCS 0x989680 ;  /* 0x009896800000895d */ /* 0x008fea0003900000 */
[----:B------:R-:W3:Y:S02]  /*5f50*/  @!P0 SYNCS.PHASECHK.TRANS64 P0, [R5+URZ], R0 ;  /* 0x00000000050085a7 */ /* 0x000ee4000800007f */
[----:B---3--:R-:W-:Y:S05]  /*5f60*/  @!P0 BRA `(.L_x_122) ;  /* 0xfffffffc00f08947 */ /* 0x008fea000383ffff */
.L_x_114:
[----:B------:R-:W-:Y:S05]  /*5f70*/  BSYNC B0 ;  /* 0x0000000000007941 */ /* 0x000fea0003800000 */
.L_x_113:
[----:B------:R-:W-:Y:S05]  /*5f80*/  EXIT ;  /* 0x000000000000794d */ /* 0x000fea0003800000 */
.L_x_15:
[----:B0-----:R-:W-:-:S04]  /*5f90*/  IMAD.U32 R3, RZ, RZ, UR43 ;  /* 0x0000002bff037e24 */ /* 0x001fc8000f8e00ff */
[----:B------:R0:W1:Y:S03]  /*5fa0*/  SYNCS.PHASECHK.TRANS64.TRYWAIT P0, [R3+URZ+-0x8], R0 ;  /* 0xfffff800030075a7 */ /* 0x000066000800017f */
[----:B-1----:R-:W-:Y:S05]  /*5fb0*/  @!P0 NANOSLEEP.SYNCS 0x989680 ;  /* 0x009896800000895d */ /* 0x002fea0003900000 */
[----:B------:R-:W1:Y:S02]  /*5fc0*/  @!P0 SYNCS.PHASECHK.TRANS64 P0, [R3+URZ+-0x8], R0 ;  /* 0xfffff800030085a7 */ /* 0x000e64000800007f */
[----:B-1----:R-:W-:Y:S05]  /*5fd0*/  @!P0 BRA `(.L_x_15) ;  /* 0xfffffffc00ec8947 */ /* 0x002fea000383ffff */
[----:B------:R-:W-:Y:S05]  /*5fe0*/  BRA `(.L_x_123) ;  /* 0xffffffb400987947 */ /* 0x000fea000383ffff */
.L_x_20:
[----:B-1----:R1:W2:Y:S02]  /*5ff0*/  SYNCS.PHASECHK.TRANS64.TRYWAIT P1, [R3+URZ], R0 ;  /* 0x00000000030075a7 */ /* 0x0022a4000802017f */
[----:B--2---:R-:W-:Y:S05]  /*6000*/  @!P1 NANOSLEEP.SYNCS 0x989680 ;  /* 0x009896800000995d */ /* 0x004fea0003900000 */
[----:B------:R-:W2:Y:S02]  /*6010*/  @!P1 SYNCS.PHASECHK.TRANS64 P1, [R3+URZ], R0 ;  /* 0x00000000030095a7 */ /* 0x000ea4000802007f */
[----:B--2---:R-:W-:Y:S05]  /*6020*/  @!P1 BRA `(.L_x_20) ;  /* 0xfffffffc00f09947 */ /* 0x004fea000383ffff */
[----:B------:R-:W-:Y:S05]  /*6030*/  BRA `(.L_x_19) ;  /* 0xffffffb800047947 */ /* 0x000fea000383ffff */
.L_x_25:
[----:B-1----:R-:W-:-:S04]  /*6040*/  IMAD.U32 R4, RZ, RZ, UR4 ;  /* 0x00000004ff047e24 */ /* 0x002fc8000f8e00ff */
[----:B------:R1:W2:Y:S03]  /*6050*/  SYNCS.PHASECHK.TRANS64.TRYWAIT P1, [R4+URZ], R3 ;  /* 0x00000003040075a7 */ /* 0x0002a6000802017f */
[----:B--2---:R-:W-:Y:S05]  /*6060*/  @!P1 NANOSLEEP.SYNCS 0x989680 ;  /* 0x009896800000995d */ /* 0x004fea0003900000 */
[----:B------:R-:W2:Y:S02]  /*6070*/  @!P1 SYNCS.PHASECHK.TRANS64 P1, [R4+URZ], R3 ;  /* 0x00000003040095a7 */ /* 0x000ea4000802007f */
[----:B--2---:R-:W-:Y:S05]  /*6080*/  @!P1 BRA `(.L_x_25) ;  /* 0xfffffffc00ec9947 */ /* 0x004fea000383ffff */
[----:B------:R-:W-:Y:S05]  /*6090*/  BRA `(.L_x_24) ;  /* 0xffffffbc002c7947 */ /* 0x000fea000383ffff */
.L_x_31:
[----:B0-----:R-:W-:-:S04]  /*60a0*/  IMAD.U32 R3, RZ, RZ, UR43 ;  /* 0x0000002bff037e24 */ /* 0x001fc8000f8e00ff */
[----:B------:R0:W1:Y:S03]  /*60b0*/  SYNCS.PHASECHK.TRANS64.TRYWAIT P0, [R3+URZ+0x8], R0 ;  /* 0x00000800030075a7 */ /* 0x000066000800017f */
[----:B-1----:R-:W-:Y:S05]  /*60c0*/  @!P0 NANOSLEEP.SYNCS 0x989680 ;  /* 0x009896800000895d */ /* 0x002fea0003900000 */
[----:B------:R-:W1:Y:S02]  /*60d0*/  @!P0 SYNCS.PHASECHK.TRANS64 P0, [R3+URZ+0x8], R0 ;  /* 0x00000800030085a7 */ /* 0x000e64000800007f */
[----:B-1----:R-:W-:Y:S05]  /*60e0*/  @!P0 BRA `(.L_x_31) ;  /* 0xfffffffc00ec8947 */ /* 0x002fea000383ffff */
[----:B------:R-:W-:Y:S05]  /*60f0*/  BRA `(.L_x_124) ;  /* 0xffffffc000d87947 */ /* 0x000fea000383ffff */
.L_x_100:
[----:B------:R-:W-:Y:S01]  /*6100*/  BSSY B1, `(.L_x_125) ;  /* 0x0000006000017945 */ /* 0x000fe20003800000 */
[----:B------:R-:W-:-:S07]  /*6110*/  IMAD.MOV.U32 R15, RZ, RZ, -0x1 ;  /* 0xffffffffff0f7424 */ /* 0x000fce00078e00ff */
[----:B-----5:R-:W-:Y:S05]  /*6120*/  WARPSYNC.COLLECTIVE R15, `(.L_x_126) ;  /* 0x000000000f0c7348 */ /* 0x020fea0003c00000 */
[----:B------:R-:W-:Y:S02]  /*6130*/  ELECT P6, UR62, PT ;  /* 0x00000000003e782f */ /* 0x000fe400038c0000 */
[----:B------:R-:W-:Y:S01]  /*6140*/  MOV R14, UR62 ;  /* 0x0000003e000e7c02 */ /* 0x000fe20008000f00 */
[----:B-----5:R-:W-:Y:S10]  /*6150*/  ENDCOLLECTIVE ;  /* 0x000000000000791b */ /* 0x020ff40003800000 */
.L_x_126:
[----:B------:R-:W-:Y:S05]  /*6160*/  BSYNC B1 ;  /* 0x0000000000017941 */ /* 0x000fea0003800000 */
.L_x_125:
[----:B------:R-:W-:Y:S05]  /*6170*/  BRA `(.L_x_127) ;  /* 0xffffffec00707947 */ /* 0x000fea000383ffff */
.L_x_103:
[----:B-1----:R1:W2:Y:S02]  /*6180*/  SYNCS.PHASECHK.TRANS64.TRYWAIT P1, [R11+URZ+0x38], R6 ;  /* 0x000038060b0075a7 */ /* 0x0022a4000802017f */
[----:B--2---:R-:W-:Y:S05]  /*6190*/  @!P1 NANOSLEEP.SYNCS 0x989680 ;  /* 0x009896800000995d */ /* 0x004fea0003900000 */
[----:B------:R-:W2:Y:S02]  /*61a0*/  @!P1 SYNCS.PHASECHK.TRANS64 P1, [R11+URZ+0x38], R6 ;  /* 0x000038060b0095a7 */ /* 0x000ea4000802007f */
[----:B--2---:R-:W-:Y:S05]  /*61b0*/  @!P1 BRA `(.L_x_103) ;  /* 0xfffffffc00f09947 */ /* 0x004fea000383ffff */
[----:B------:R-:W-:Y:S05]  /*61c0*/  BRA `(.L_x_128) ;  /* 0xffffffec00a47947 */ /* 0x000fea000383ffff */
.L_x_112:
[----:B------:R-:W-:Y:S01]  /*61d0*/  BSSY B0, `(.L_x_129) ;  /* 0x0000006000007945 */ /* 0x000fe20003800000 */
[----:B------:R-:W-:-:S07]  /*61e0*/  IMAD.MOV.U32 R15, RZ, RZ, -0x1 ;  /* 0xffffffffff0f7424 */ /* 0x000fce00078e00ff */
[----:B-----5:R-:W-:Y:S05]  /*61f0*/  WARPSYNC.COLLECTIVE R15, `(.L_x_130) ;  /* 0x000000000f0c7348 */ /* 0x020fea0003c00000 */
[----:B------:R-:W-:Y:S02]  /*6200*/  ELECT P6, UR62, PT ;  /* 0x00000000003e782f */ /* 0x000fe400038c0000 */
[----:B------:R-:W-:Y:S01]  /*6210*/  MOV R14, UR62 ;  /* 0x0000003e000e7c02 */ /* 0x000fe20008000f00 */
[----:B-----5:R-:W-:Y:S10]  /*6220*/  ENDCOLLECTIVE ;  /* 0x000000000000791b */ /* 0x020ff40003800000 */
.L_x_130:
[----:B------:R-:W-:Y:S05]  /*6230*/  BSYNC B0 ;  /* 0x0000000000007941 */ /* 0x000fea0003800000 */
.L_x_129:
[----:B------:R-:W-:Y:S05]  /*6240*/  BRA `(.L_x_131) ;  /* 0xfffffff800307947 */ /* 0x000fea000383ffff */
.L_x_116:
[----:B0-----:R0:W1:Y:S02]  /*6250*/  SYNCS.PHASECHK.TRANS64.TRYWAIT P0, [R7+URZ], R2 ;  /* 0x00000002070075a7 */ /* 0x001064000800017f */
[----:B-1----:R-:W-:Y:S05]  /*6260*/  @!P0 NANOSLEEP.SYNCS 0x989680 ;  /* 0x009896800000895d */ /* 0x002fea0003900000 */
[----:B------:R-:W1:Y:S02]  /*6270*/  @!P0 SYNCS.PHASECHK.TRANS64 P0, [R7+URZ], R2 ;  /* 0x00000002070085a7 */ /* 0x000e64000800007f */
[----:B-1----:R-:W-:Y:S05]  /*6280*/  @!P0 BRA `(.L_x_116) ;  /* 0xfffffffc00f08947 */ /* 0x002fea000383ffff */
[----:B------:R-:W-:Y:S05]  /*6290*/  BRA `(.L_x_132) ;  /* 0xfffffff800707947 */ /* 0x000fea000383ffff */
.L_x_117:
[----:B0-----:R0:W1:Y:S02]  /*62a0*/  SYNCS.PHASECHK.TRANS64.TRYWAIT P0, [R6+URZ], R3 ;  /* 0x00000003060075a7 */ /* 0x001064000800017f */
[----:B-1----:R-:W-:Y:S05]  /*62b0*/  @!P0 NANOSLEEP.SYNCS 0x989680 ;  /* 0x009896800000895d */ /* 0x002fea0003900000 */
[----:B------:R-:W1:Y:S02]  /*62c0*/  @!P0 SYNCS.PHASECHK.TRANS64 P0, [R6+URZ], R3 ;  /* 0x00000003060085a7 */ /* 0x000e64000800007f */
[----:B-1----:R-:W-:Y:S05]  /*62d0*/  @!P0 BRA `(.L_x_117) ;  /* 0xfffffffc00f08947 */ /* 0x002fea000383ffff */
[----:B------:R-:W-:Y:S05]  /*62e0*/  BRA `(.L_x_133) ;  /* 0xfffffff800807947 */ /* 0x000fea000383ffff */
.L_x_118:
[----:B0-----:R0:W1:Y:S02]  /*62f0*/  SYNCS.PHASECHK.TRANS64.TRYWAIT P0, [R7+URZ], R4 ;  /* 0x00000004070075a7 */ /* 0x001064000800017f */
[----:B-1----:R-:W-:Y:S05]  /*6300*/  @!P0 NANOSLEEP.SYNCS 0x989680 ;  /* 0x009896800000895d */ /* 0x002fea0003900000 */
[----:B------:R-:W1:Y:S02]  /*6310*/  @!P0 SYNCS.PHASECHK.TRANS64 P0, [R7+URZ], R4 ;  /* 0x00000004070085a7 */ /* 0x000e64000800007f */
[----:B-1----:R-:W-:Y:S05]  /*6320*/  @!P0 BRA `(.L_x_118) ;  /* 0xfffffffc00f08947 */ /* 0x002fea000383ffff */
[----:B------:R-:W-:Y:S05]  /*6330*/  BRA `(.L_x_134) ;  /* 0xfffffff800907947 */ /* 0x000fea000383ffff */
.L_x_119:
[----:B0-----:R0:W1:Y:S02]  /*6340*/  SYNCS.PHASECHK.TRANS64.TRYWAIT P0, [R6+URZ], R3 ;  /* 0x00000003060075a7 */ /* 0x001064000800017f */
[----:B-1----:R-:W-:Y:S05]  /*6350*/  @!P0 NANOSLEEP.SYNCS 0x989680 ;  /* 0x009896800000895d */ /* 0x002fea0003900000 */
[----:B------:R-:W1:Y:S02]  /*6360*/  @!P0 SYNCS.PHASECHK.TRANS64 P0, [R6+URZ], R3 ;  /* 0x00000003060085a7 */ /* 0x000e64000800007f */
[----:B-1----:R-:W-:Y:S05]  /*6370*/  @!P0 BRA `(.L_x_119) ;  /* 0xfffffffc00f08947 */ /* 0x002fea000383ffff */
[----:B------:R-:W-:Y:S05]  /*6380*/  BRA `(.L_x_135) ;  /* 0xfffffff800a07947 */ /* 0x000fea000383ffff */
.L_x_120:
[----:B0-----:R0:W1:Y:S02]  /*6390*/  SYNCS.PHASECHK.TRANS64.TRYWAIT P0, [R7+URZ], R4 ;  /* 0x00000004070075a7 */ /* 0x001064000800017f */
[----:B-1----:R-:W-:Y:S05]  /*63a0*/  @!P0 NANOSLEEP.SYNCS 0x989680 ;  /* 0x009896800000895d */ /* 0x002fea0003900000 */
[----:B------:R-:W1:Y:S02]  /*63b0*/  @!P0 SYNCS.PHASECHK.TRANS64 P0, [R7+URZ], R4 ;  /* 0x00000004070085a7 */ /* 0x000e64000800007f */
[----:B-1----:R-:W-:Y:S05]  /*63c0*/  @!P0 BRA `(.L_x_120) ;  /* 0xfffffffc00f08947 */ /* 0x002fea000383ffff */
[----:B------:R-:W-:Y:S05]  /*63d0*/  BRA `(.L_x_136) ;  /* 0xfffffff800b07947 */ /* 0x000fea000383ffff */
.L_x_121:
[----:B-1----:R1:W2:Y:S02]  /*63e0*/  SYNCS.PHASECHK.TRANS64.TRYWAIT P0, [R6+URZ], R3 ;  /* 0x00000003060075a7 */ /* 0x0022a4000800017f */
[----:B--2---:R-:W-:Y:S05]  /*63f0*/  @!P0 NANOSLEEP.SYNCS 0x989680 ;  /* 0x009896800000895d */ /* 0x004fea0003900000 */
[----:B------:R-:W2:Y:S02]  /*6400*/  @!P0 SYNCS.PHASECHK.TRANS64 P0, [R6+URZ], R3 ;  /* 0x00000003060085a7 */ /* 0x000ea4000800007f */
[----:B--2---:R-:W-:Y:S05]  /*6410*/  @!P0 BRA `(.L_x_121) ;  /* 0xfffffffc00f08947 */ /* 0x004fea000383ffff */
[----:B------:R-:W-:Y:S05]  /*6420*/  BRA `(.L_x_137) ;  /* 0xfffffff800b87947 */ /* 0x000fea000383ffff */
.L_x_138:
[----:B------:R-:W-:-:S00]  /*6430*/  BRA `(.L_x_138) ;  /* 0xfffffffc00fc7947 */ /* 0x000fc0000383ffff */
[----:B------:R-:W-:-:S00]  /*6440*/  NOP ;  /* 0x0000000000007918 */ /* 0x000fc00000000000 */
        /* <DEDUP_REMOVED lines=11> */
.L_x_139:


//--------------------- .nv.global.init           --------------------------
	.section	.nv.global.init,"aw",@progbits
.nv.global.init:
	.type		$str$22,@object
	.size		$str$22,($str$23 - $str$22)
$str$22:
        /*0000*/ 	.byte	0x6b, 0x5f, 0x74, 0x69, 0x6c, 0x65, 0x5f, 0x63, 0x6f, 0x75, 0x6e, 0x74, 0x20, 0x3e, 0x3d, 0x20
        /*0010*/ 	.byte	0x31, 0x00
	.type		$str$23,@object
	.size		$str$23,(__unnamed_1 - $str$23)
$str$23:
        /*0012*/ 	.byte	0x2f, 0x74, 0x6d, 0x70, 0x2f, 0x63, 0x75, 0x74, 0x6c, 0x61, 0x73, 0x73, 0x5f, 0x73, 0x77, 0x65
        /*0022*/ 	.byte	0x65, 0x70, 0x5f, 0x73, 0x72, 0x63, 0x2f, 0x69, 0x6e, 0x63, 0x6c, 0x75, 0x64, 0x65, 0x2f, 0x63
        /*0032*/ 	.byte	0x75, 0x74, 0x6c, 0x61, 0x73, 0x73, 0x2f, 0x67, 0x65, 0x6d, 0x6d, 0x2f, 0x63, 0x6f, 0x6c, 0x6c
        /*0042*/ 	.byte	0x65, 0x63, 0x74, 0x69, 0x76, 0x65, 0x2f, 0x73, 0x6d, 0x39, 0x30, 0x5f, 0x6d, 0x6d, 0x61, 0x5f
        /*0052*/ 	.byte	0x74, 0x6d, 0x61, 0x5f, 0x67, 0x6d, 0x6d, 0x61, 0x5f, 0x73, 0x73, 0x5f, 0x77, 0x61, 0x72, 0x70
        /*0062*/ 	.byte	0x73, 0x70, 0x65, 0x63, 0x69, 0x61, 0x6c, 0x69, 0x7a, 0x65, 0x64, 0x2e, 0x68, 0x70, 0x70, 0x00
	.type		__unnamed_1,@object
	.size		__unnamed_1,(.L_0 - __unnamed_1)
__unnamed_1:
        /*0072*/ 	.byte	0x76, 0x6f, 0x69, 0x64, 0x20, 0x63, 0x75, 0x74, 0x6c, 0x61, 0x73, 0x73, 0x3a, 0x3a, 0x67, 0x65
        /* <DEDUP_REMOVED lines=179> */
        /*0bb2*/ 	.byte	0x75, 0x74, 0x65, 0x3a, 0x3a, 0x69, 0x64, 0x65, 0x6e, 0x74, 0x69, 0x74, 0x79, 0x5d, 0x00
.L_0:


//--------------------- .nv.shared._ZN7cutlass13device_kernelINS_4gemm6kernel13GemmUniversalIN4cute5tupleIJiiiiEEENS1_10collective13CollectiveMmaINS1_34MainloopSm90TmaGmmaWarpSpecializedILi7ENS5_IJNS4_1CILi1EEESB_SB_EEENS1_32KernelTmaWarpSpecializedPingpongEEENS5_IJNSA_ILi64EEESF_NSA_ILi128EEEEEENS_10bfloat16_tENS5_IJlSB_lEEESI_SJ_NS4_8TiledMMAINS4_8MMA_AtomIJNS4_4SM904GMMA27MMA_64x64x16_F32BF16BF16_SSILNSN_5MajorE0ELSP_0ELNSN_7ScaleInE1ELSQ_1EEEEEENS4_6LayoutISC_NS5_IJNSA_ILi0EEESU_SU_EEEEENS5_IJNS4_10UnderscoreESX_SX_EEEEENS4_13SM90_TMA_LOADENS4_14ComposedLayoutINS4_7SwizzleILi3ELi4ELi3EEENS4_18smem_ptr_flag_bitsILi16EEENST_INS5_IJNSA_ILi8EEESF_EEENS5_IJSF_SB_EEEEEEEvNS4_8identityES10_S1A_vS1B_EENS_8epilogue10collective6detail29Sm90TmaWarpSpecializedAdapterINS1E_15DefaultEpilogueISI_SJ_SJ_NS1D_6thread17LinearCombinationISI_Li1EffLNS1I_9ScaleType4KindE0ELNS_15FloatRoundStyleE2ESI_EENS1_15EpilogueDefaultEEEEEvvEEEEvNT_6ParamsE --------------------------
	.section	.nv.shared._ZN7cutlass13device_kernelINS_4gemm6kernel13GemmUniversalIN4cute5tupleIJiiiiEEENS1_10collective13CollectiveMmaINS1_34MainloopSm90TmaGmmaWarpSpecializedILi7ENS5_IJNS4_1CILi1EEESB_SB_EEENS1_32KernelTmaWarpSpecializedPingpongEEENS5_IJNSA_ILi64EEESF_NSA_ILi128EEEEEENS_10bfloat16_tENS5_IJlSB_lEEESI_SJ_NS4_8TiledMMAINS4_8MMA_AtomIJNS4_4SM904GMMA27MMA_64x64x16_F32BF16BF16_SSILNSN_5MajorE0ELSP_0ELNSN_7ScaleInE1ELSQ_1EEEEEENS4_6LayoutISC_NS5_IJNSA_ILi0EEESU_SU_EEEEENS5_IJNS4_10UnderscoreESX_SX_EEEEENS4_13SM90_TMA_LOADENS4_14ComposedLayoutINS4_7SwizzleILi3ELi4ELi3EEENS4_18smem_ptr_flag_bitsILi16EEENST_INS5_IJNSA_ILi8EEESF_EEENS5_IJSF_SB_EEEEEEEvNS4_8identityES10_S1A_vS1B_EENS_8epilogue10collective6detail29Sm90TmaWarpSpecializedAdapterINS1E_15DefaultEpilogueISI_SJ_SJ_NS1D_6thread17LinearCombinationISI_Li1EffLNS1I_9ScaleType4KindE0ELNS_15FloatRoundStyleE2ESI_EENS1_15EpilogueDefaultEEEEEvvEEEEvNT_6ParamsE,"aw",@nobits
	.sectionflags	@""
	.align	16
	.zero		1024


//--------------------- .nv.shared.reserved.0     --------------------------
	.section	.nv.shared.reserved.0,"aw",@nobits
	.weak		__nv_reservedSMEM_offset_0_alias
	.size		__nv_reservedSMEM_offset_0_alias, 0, 0
	.other		__nv_reservedSMEM_offset_0_alias,@"STO_CUDA_RESERVED_SHARED STV_DEFAULT"
__nv_reservedSMEM_offset_0_alias:
	.zero		0


//--------------------- .nv.global                --------------------------
	.section	.nv.global,"aw",@nobits
.nv.global:
	.type		_ZN40_INTERNAL_11169105_4_k_cu_26b17e59_167964cute1_E,@object
	.size		_ZN40_INTERNAL_11169105_4_k_cu_26b17e59_167964cute1_E,(_ZN40_INTERNAL_11169105_4_k_cu_26b17e59_167964cuda3std3__45__cpo6cbeginE - _ZN40_INTERNAL_11169105_4_k_cu_26b17e59_167964cute1_E)
_ZN40_INTERNAL_11169105_4_k_cu_26b17e59_167964cute1_E:
	.zero		1
	.type		_ZN40_INTERNAL_11169105_4_k_cu_26b17e59_167964cuda3std3__45__cpo6cbeginE,@object
	.size		_ZN40_INTERNAL_11169105_4_k_cu_26b17e59_167964cuda3std3__45__cpo6cbeginE,(_ZN40_INTERNAL_11169105_4_k_cu_26b17e59_167964cuda3std3__48in_placeE - _ZN40_INTERNAL_11169105_4_k_cu_26b17e59_167964cuda3std3__45__cpo6cbeginE)
_ZN40_INTERNAL_11169105_4_k_cu_26b17e59_167964cuda3std3__45__cpo6cbeginE:
	.zero		1
	.type		_ZN40_INTERNAL_11169105_4_k_cu_26b17e59_167964cuda3std3__48in_placeE,@object
	.size		_ZN40_INTERNAL_11169105_4_k_cu_26b17e59_167964cuda3std3__48in_placeE,(_ZN40_INTERNAL_11169105_4_k_cu_26b17e59_167964cuda3std6ranges3__45__cpo9iter_moveE - _ZN40_INTERNAL_11169105_4_k_cu_26b17e59_167964cuda3std3__48in_placeE)
_ZN40_INTERNAL_11169105_4_k_cu_26b17e59_167964cuda3std3__48in_placeE:
	.zero		1
	.type		_ZN40_INTERNAL_11169105_4_k_cu_26b17e59_167964cuda3std6ranges3__45__cpo9iter_moveE,@object
	.size		_ZN40_INTERNAL_11169105_4_k_cu_26b17e59_167964cuda3std6ranges3__45__cpo9iter_moveE,(_ZN40_INTERNAL_11169105_4_k_cu_26b17e59_167964cuda3std3__45__cpo5beginE - _ZN40_INTERNAL_11169105_4_k_cu_26b17e59_167964cuda3std6ranges3__45__cpo9iter_moveE)
_ZN40_INTERNAL_11169105_4_k_cu_26b17e59_167964cuda3std6ranges3__45__cpo9iter_moveE:
	.zero		1
	.type		_ZN40_INTERNAL_11169105_4_k_cu_26b17e59_167964cuda3std3__45__cpo5beginE,@object
	.size		_ZN40_INTERNAL_11169105_4_k_cu_26b17e59_167964cuda3std3__45__cpo5beginE,(_ZN40_INTERNAL_11169105_4_k_cu_26b17e59_167964cuda3std3__442_GLOBAL__N__11169105_4_k_cu_26b17e59_167966ignoreE - _ZN40_INTERNAL_11169105_4_k_cu_26b17e59_167964cuda3std3__45__cpo5beginE)
_ZN40_INTERNAL_11169105_4_k_cu_26b17e59_167964cuda3std3__45__cpo5beginE:
	.zero		1
	.type		_ZN40_INTERNAL_11169105_4_k_cu_26b17e59_167964cuda3std3__442_GLOBAL__N__11169105_4_k_cu_26b17e59_167966ignoreE,@object
	.size		_ZN40_INTERNAL_11169105_4_k_cu_26b17e59_167964cuda3std3__442_GLOBAL__N__11169105_4_k_cu_26b17e59_167966ignoreE,(_ZN40_INTERNAL_11169105_4_k_cu_26b17e59_167964cute7productE - _ZN40_INTERNAL_11169105_4_k_cu_26b17e59_167964cuda3std3__442_GLOBAL__N__11169105_4_k_cu_26b17e59_167966ignoreE)
_ZN40_INTERNAL_11169105_4_k_cu_26b17e59_167964cuda3std3__442_GLOBAL__N__11169105_4_k_cu_26b17e59_167966ignoreE:
	.zero		1
	.type		_ZN40_INTERNAL_11169105_4_k_cu_26b17e59_167964cute7productE,@object
	.size		_ZN40_INTERNAL_11169105_4_k_cu_26b17e59_167964cute7productE,(_ZN40_INTERNAL_11169105_4_k_cu_26b17e59_167964cuda3std3__45__cpo3endE - _ZN40_INTERNAL_11169105_4_k_cu_26b17e59_167964cute7productE)
_ZN40_INTERNAL_11169105_4_k_cu_26b17e59_167964cute7productE:
	.zero		1
	.type		_ZN40_INTERNAL_11169105_4_k_cu_26b17e59_167964cuda3std3__45__cpo3endE,@object
	.size		_ZN40_INTERNAL_11169105_4_k_cu_26b17e59_167964cuda3std3__45__cpo3endE,(_ZN40_INTERNAL_11169105_4_k_cu_26b17e59_167964cuda3std3__419piecewise_constructE - _ZN40_INTERNAL_11169105_4_k_cu_26b17e59_167964cuda3std3__45__cpo3endE)
_ZN40_INTERNAL_11169105_4_k_cu_26b17e59_167964cuda3std3__45__cpo3endE:
	.zero		1
	.type		_ZN40_INTERNAL_11169105_4_k_cu_26b17e59_167964cuda3std3__419piecewise_constructE,@object
	.size		_ZN40_INTERNAL_11169105_4_k_cu_26b17e59_167964cuda3std3__419piecewise_constructE,(_ZN40_INTERNAL_11169105_4_k_cu_26b17e59_167964cuda3std3__45__cpo4cendE - _ZN40_INTERNAL_11169105_4_k_cu_26b17e59_167964cuda3std3__419piecewise_constructE)
_ZN40_INTERNAL_11169105_4_k_cu_26b17e59_167964cuda3std3__419piecewise_constructE:
	.zero		1
	.type		_ZN40_INTERNAL_11169105_4_k_cu_26b17e59_167964cuda3std3__45__cpo4cendE,@object
	.size		_ZN40_INTERNAL_11169105_4_k_cu_26b17e59_167964cuda3std3__45__cpo4cendE,(_ZN40_INTERNAL_11169105_4_k_cu_26b17e59_167964cuda3std6ranges3__45__cpo4swapE - _ZN40_INTERNAL_11169105_4_k_cu_26b17e59_167964cuda3std3__45__cpo4cendE)
_ZN40_INTERNAL_11169105_4_k_cu_26b17e59_167964cuda3std3__45__cpo4cendE:
	.zero		1
	.type		_ZN40_INTERNAL_11169105_4_k_cu_26b17e59_167964cuda3std6ranges3__45__cpo4swapE,@object
	.size		_ZN40_INTERNAL_11169105_4_k_cu_26b17e59_167964cuda3std6ranges3__45__cpo4swapE,(.L_8 - _ZN40_INTERNAL_11169105_4_k_cu_26b17e59_167964cuda3std6ranges3__45__cpo4swapE)
_ZN40_INTERNAL_11169105_4_k_cu_26b17e59_167964cuda3std6ranges3__45__cpo4swapE:
	.zero		1
.L_8:


//--------------------- .nv.constant0._ZN7cutlass13device_kernelINS_4gemm6kernel13GemmUniversalIN4cute5tupleIJiiiiEEENS1_10collective13CollectiveMmaINS1_34MainloopSm90TmaGmmaWarpSpecializedILi7ENS5_IJNS4_1CILi1EEESB_SB_EEENS1_32KernelTmaWarpSpecializedPingpongEEENS5_IJNSA_ILi64EEESF_NSA_ILi128EEEEEENS_10bfloat16_tENS5_IJlSB_lEEESI_SJ_NS4_8TiledMMAINS4_8MMA_AtomIJNS4_4SM904GMMA27MMA_64x64x16_F32BF16BF16_SSILNSN_5MajorE0ELSP_0ELNSN_7ScaleInE1ELSQ_1EEEEEENS4_6LayoutISC_NS5_IJNSA_ILi0EEESU_SU_EEEEENS5_IJNS4_10UnderscoreESX_SX_EEEEENS4_13SM90_TMA_LOADENS4_14ComposedLayoutINS4_7SwizzleILi3ELi4ELi3EEENS4_18smem_ptr_flag_bitsILi16EEENST_INS5_IJNSA_ILi8EEESF_EEENS5_IJSF_SB_EEEEEEEvNS4_8identityES10_S1A_vS1B_EENS_8epilogue10collective6detail29Sm90TmaWarpSpecializedAdapterINS1E_15DefaultEpilogueISI_SJ_SJ_NS1D_6thread17LinearCombinationISI_Li1EffLNS1I_9ScaleType4KindE0ELNS_15FloatRoundStyleE2ESI_EENS1_15EpilogueDefaultEEEEEvvEEEEvNT_6ParamsE --------------------------
	.section	.nv.constant0._ZN7cutlass13device_kernelINS_4gemm6kernel13GemmUniversalIN4cute5tupleIJiiiiEEENS1_10collective13CollectiveMmaINS1_34MainloopSm90TmaGmmaWarpSpecializedILi7ENS5_IJNS4_1CILi1EEESB_SB_EEENS1_32KernelTmaWarpSpecializedPingpongEEENS5_IJNSA_ILi64EEESF_NSA_ILi128EEEEEENS_10bfloat16_tENS5_IJlSB_lEEESI_SJ_NS4_8TiledMMAINS4_8MMA_AtomIJNS4_4SM904GMMA27MMA_64x64x16_F32BF16BF16_SSILNSN_5MajorE0ELSP_0ELNSN_7ScaleInE1ELSQ_1EEEEEENS4_6LayoutISC_NS5_IJNSA_ILi0EEESU_SU_EEEEENS5_IJNS4_10UnderscoreESX_SX_EEEEENS4_13SM90_TMA_LOADENS4_14ComposedLayoutINS4_7SwizzleILi3ELi4ELi3EEENS4_18smem_ptr_flag_bitsILi16EEENST_INS5_IJNSA_ILi8EEESF_EEENS5_IJSF_SB_EEEEEEEvNS4_8identityES10_S1A_vS1B_EENS_8epilogue10collective6detail29Sm90TmaWarpSpecializedAdapterINS1E_15DefaultEpilogueISI_SJ_SJ_NS1D_6thread17LinearCombinationISI_Li1EffLNS1I_9ScaleType4KindE0ELNS_15FloatRoundStyleE2ESI_EENS1_15EpilogueDefaultEEEEEvvEEEEvNT_6ParamsE,"a",@progbits
	.sectionflags	@""
	.align	4
.nv.constant0._ZN7cutlass13device_kernelINS_4gemm6kernel13GemmUniversalIN4cute5tupleIJiiiiEEENS1_10collective13CollectiveMmaINS1_34MainloopSm90TmaGmmaWarpSpecializedILi7ENS5_IJNS4_1CILi1EEESB_SB_EEENS1_32KernelTmaWarpSpecializedPingpongEEENS5_IJNSA_ILi64EEESF_NSA_ILi128EEEEEENS_10bfloat16_tENS5_IJlSB_lEEESI_SJ_NS4_8TiledMMAINS4_8MMA_AtomIJNS4_4SM904GMMA27MMA_64x64x16_F32BF16BF16_SSILNSN_5MajorE0ELSP_0ELNSN_7ScaleInE1ELSQ_1EEEEEENS4_6LayoutISC_NS5_IJNSA_ILi0EEESU_SU_EEEEENS5_IJNS4_10UnderscoreESX_SX_EEEEENS4_13SM90_TMA_LOADENS4_14ComposedLayoutINS4_7SwizzleILi3ELi4ELi3EEENS4_18smem_ptr_flag_bitsILi16EEENST_INS5_IJNSA_ILi8EEESF_EEENS5_IJSF_SB_EEEEEEEvNS4_8identityES10_S1A_vS1B_EENS_8epilogue10collective6detail29Sm90TmaWarpSpecializedAdapterINS1E_15DefaultEpilogueISI_SJ_SJ_NS1D_6thread17LinearCombinationISI_Li1EffLNS1I_9ScaleType4KindE0ELNS_15FloatRoundStyleE2ESI_EENS1_15EpilogueDefaultEEEEEvvEEEEvNT_6ParamsE:
	.zero		1664


//--------------------- SYMBOLS --------------------------

	.type		.nv.reservedSmem.offset0,@object
	.size		.nv.reservedSmem.offset0,0x4
	.type		__assertfail,@function
